	.target	sm_90a

	.elftype	@"ET_EXEC"


//--------------------- .note.nv.tkinfo           --------------------------
	.section	.note.nv.tkinfo,"",@"SHT_NOTE"
	.sectionflags	@"SHF_NOTE_NV_TKINFO"
	.tkinfo
        /*0018*/ 	.word	0x00000002
        /*0030*/ 	.string	""
        /*0030*/ 	.string	"ptxas"
        /*0030*/ 	.string	"Cuda compilation tools, release 13.0, V13.0.88"
        /*0030*/ 	.string	"Build cuda_13.0.r13.0/compiler.36424714_0"
        /*0030*/ 	.string	"-arch sm_90a -m 64 "



//--------------------- .note.nv.cuinfo           --------------------------
	.section	.note.nv.cuinfo,"",@"SHT_NOTE"
	.sectionflags	@"SHF_NOTE_NV_CUINFO"
        /*0018*/ 	.short	0x0002
        /*001a*/ 	.short	0x005a
        /*001c*/ 	.short	0x0082
	.zero		2


//--------------------- .nv.info                  --------------------------
	.section	.nv.info,"",@"SHT_CUDA_INFO"
	.align	4


	//----- nvinfo : EIATTR_REGCOUNT
	.align		4
        /*0000*/ 	.byte	0x04, 0x2f
        /*0002*/ 	.short	(.L_12 - .L_11)
	.align		4
.L_11:
        /*0004*/ 	.word	index@(_ZN7cutlass13device_kernelINS_4gemm6kernel13GemmUniversalIN4cute5tupleIJiiiiEEENS1_10collective13CollectiveMmaINS1_43MainloopSm90TmaGmmaWarpSpecializedSparseFP8ILi8ENS5_IJNS4_1CILi2EEENSA_ILi1EEESC_EEENS1_35KernelTmaWarpSpecializedCooperativeEEENS5_IJNSA_ILi256EEENSA_ILi64EEENSA_ILi128EEEEEENS_12float_e4m3_tENS5_IJNS4_6LayoutINS5_IJiNS5_IJSB_iEEEiEEENS5_IJlNS5_IJSC_SB_EEElEEEEENSL_INS5_IJNS5_IJSH_iEEENS5_IJSI_iEEEiEEENS5_IJNS5_IJSI_NSA_ILi8192EEEEEENS5_IJSC_lEEElEEEEEEEESK_NS5_IJlSC_lEEENS4_8TiledMMAINS4_8MMA_AtomIJNS4_4SM904GMMA6SPARSE31GMMA_64x64x64_F32E4M3E4M3_SS_TNILNS14_7ScaleInE1ELS17_1ELNS14_9SparseSelE0EEEEEENSL_ISD_NS5_IJSC_NSA_ILi0EEES1B_EEEEENS5_IJNS4_10UnderscoreES1E_S1E_EEEEENS4_13SM90_TMA_LOADENS4_14ComposedLayoutINS4_7SwizzleILi2ELi4ELi3EEENS4_25smem_sparse_ptr_flag_bitsILi2ELi8EEENSL_INS5_IJNS5_IJSC_NSA_ILi8EEEEEENS5_IJSB_SH_EEEEEENS5_IJNS5_IJS1B_SI_EEESO_EEEEEEEvNS4_8identityENS4_23SM90_TMA_LOAD_MULTICASTENS1I_INS1J_ILi3ELi4ELi3EEENS4_18smem_ptr_flag_bitsILi8EEENSL_INS5_IJS1N_SI_EEENS5_IJSI_SC_EEEEEEEvS1V_EENS_8epilogue10collective6detail29Sm90TmaWarpSpecializedAdapterINS26_15DefaultEpilogueIfNS5_IJSC_llEEES2A_NS25_6thread17LinearCombinationIfLi1EffLNS2B_9ScaleType4KindE0ELNS_15FloatRoundStyleE2EfEENS1_15EpilogueDefaultEEEEEvvEEEEvNT_6ParamsE)
        /*0008*/ 	.word	0x000000a8


	//----- nvinfo : EIATTR_FRAME_SIZE
	.align		4
.L_12:
        /*000c*/ 	.byte	0x04, 0x11
        /*000e*/ 	.short	(.L_14 - .L_13)
	.align		4
.L_13:
        /*0010*/ 	.word	index@(_ZN7cutlass13device_kernelINS_4gemm6kernel13GemmUniversalIN4cute5tupleIJiiiiEEENS1_10collective13CollectiveMmaINS1_43MainloopSm90TmaGmmaWarpSpecializedSparseFP8ILi8ENS5_IJNS4_1CILi2EEENSA_ILi1EEESC_EEENS1_35KernelTmaWarpSpecializedCooperativeEEENS5_IJNSA_ILi256EEENSA_ILi64EEENSA_ILi128EEEEEENS_12float_e4m3_tENS5_IJNS4_6LayoutINS5_IJiNS5_IJSB_iEEEiEEENS5_IJlNS5_IJSC_SB_EEElEEEEENSL_INS5_IJNS5_IJSH_iEEENS5_IJSI_iEEEiEEENS5_IJNS5_IJSI_NSA_ILi8192EEEEEENS5_IJSC_lEEElEEEEEEEESK_NS5_IJlSC_lEEENS4_8TiledMMAINS4_8MMA_AtomIJNS4_4SM904GMMA6SPARSE31GMMA_64x64x64_F32E4M3E4M3_SS_TNILNS14_7ScaleInE1ELS17_1ELNS14_9SparseSelE0EEEEEENSL_ISD_NS5_IJSC_NSA_ILi0EEES1B_EEEEENS5_IJNS4_10UnderscoreES1E_S1E_EEEEENS4_13SM90_TMA_LOADENS4_14ComposedLayoutINS4_7SwizzleILi2ELi4ELi3EEENS4_25smem_sparse_ptr_flag_bitsILi2ELi8EEENSL_INS5_IJNS5_IJSC_NSA_ILi8EEEEEENS5_IJSB_SH_EEEEEENS5_IJNS5_IJS1B_SI_EEESO_EEEEEEEvNS4_8identityENS4_23SM90_TMA_LOAD_MULTICASTENS1I_INS1J_ILi3ELi4ELi3EEENS4_18smem_ptr_flag_bitsILi8EEENSL_INS5_IJS1N_SI_EEENS5_IJSI_SC_EEEEEEEvS1V_EENS_8epilogue10collective6detail29Sm90TmaWarpSpecializedAdapterINS26_15DefaultEpilogueIfNS5_IJSC_llEEES2A_NS25_6thread17LinearCombinationIfLi1EffLNS2B_9ScaleType4KindE0ELNS_15FloatRoundStyleE2EfEENS1_15EpilogueDefaultEEEEEvvEEEEvNT_6ParamsE)
        /*0014*/ 	.word	0x00000000


	//----- nvinfo : EIATTR_MIN_STACK_SIZE
	.align		4
.L_14:
        /*0018*/ 	.byte	0x04, 0x12
        /*001a*/ 	.short	(.L_16 - .L_15)
	.align		4
.L_15:
        /*001c*/ 	.word	index@(_ZN7cutlass13device_kernelINS_4gemm6kernel13GemmUniversalIN4cute5tupleIJiiiiEEENS1_10collective13CollectiveMmaINS1_43MainloopSm90TmaGmmaWarpSpecializedSparseFP8ILi8ENS5_IJNS4_1CILi2EEENSA_ILi1EEESC_EEENS1_35KernelTmaWarpSpecializedCooperativeEEENS5_IJNSA_ILi256EEENSA_ILi64EEENSA_ILi128EEEEEENS_12float_e4m3_tENS5_IJNS4_6LayoutINS5_IJiNS5_IJSB_iEEEiEEENS5_IJlNS5_IJSC_SB_EEElEEEEENSL_INS5_IJNS5_IJSH_iEEENS5_IJSI_iEEEiEEENS5_IJNS5_IJSI_NSA_ILi8192EEEEEENS5_IJSC_lEEElEEEEEEEESK_NS5_IJlSC_lEEENS4_8TiledMMAINS4_8MMA_AtomIJNS4_4SM904GMMA6SPARSE31GMMA_64x64x64_F32E4M3E4M3_SS_TNILNS14_7ScaleInE1ELS17_1ELNS14_9SparseSelE0EEEEEENSL_ISD_NS5_IJSC_NSA_ILi0EEES1B_EEEEENS5_IJNS4_10UnderscoreES1E_S1E_EEEEENS4_13SM90_TMA_LOADENS4_14ComposedLayoutINS4_7SwizzleILi2ELi4ELi3EEENS4_25smem_sparse_ptr_flag_bitsILi2ELi8EEENSL_INS5_IJNS5_IJSC_NSA_ILi8EEEEEENS5_IJSB_SH_EEEEEENS5_IJNS5_IJS1B_SI_EEESO_EEEEEEEvNS4_8identityENS4_23SM90_TMA_LOAD_MULTICASTENS1I_INS1J_ILi3ELi4ELi3EEENS4_18smem_ptr_flag_bitsILi8EEENSL_INS5_IJS1N_SI_EEENS5_IJSI_SC_EEEEEEEvS1V_EENS_8epilogue10collective6detail29Sm90TmaWarpSpecializedAdapterINS26_15DefaultEpilogueIfNS5_IJSC_llEEES2A_NS25_6thread17LinearCombinationIfLi1EffLNS2B_9ScaleType4KindE0ELNS_15FloatRoundStyleE2EfEENS1_15EpilogueDefaultEEEEEvvEEEEvNT_6ParamsE)
        /*0020*/ 	.word	0x00000000
.L_16:


//--------------------- .nv.compat                --------------------------
	.section	.nv.compat,"",@"SHT_CUDA_COMPAT_INFO"
	.align	4
        /*0000*/ 	.byte	0x02, 0x09, 0x01, 0x00, 0x02, 0x02, 0x04, 0x00, 0x02, 0x05, 0x05, 0x00, 0x03, 0x07, 0x01, 0x01
        /*0010*/ 	.byte	0x02, 0x03, 0x01, 0x00, 0x02, 0x06, 0x01, 0x00, 0x04, 0x0b, 0x08, 0x00, 0x00, 0x00, 0x00, 0x00
        /*0020*/ 	.byte	0x00, 0x00, 0x00, 0x00


//--------------------- .nv.info._ZN7cutlass13device_kernelINS_4gemm6kernel13GemmUniversalIN4cute5tupleIJiiiiEEENS1_10collective13CollectiveMmaINS1_43MainloopSm90TmaGmmaWarpSpecializedSparseFP8ILi8ENS5_IJNS4_1CILi2EEENSA_ILi1EEESC_EEENS1_35KernelTmaWarpSpecializedCooperativeEEENS5_IJNSA_ILi256EEENSA_ILi64EEENSA_ILi128EEEEEENS_12float_e4m3_tENS5_IJNS4_6LayoutINS5_IJiNS5_IJSB_iEEEiEEENS5_IJlNS5_IJSC_SB_EEElEEEEENSL_INS5_IJNS5_IJSH_iEEENS5_IJSI_iEEEiEEENS5_IJNS5_IJSI_NSA_ILi8192EEEEEENS5_IJSC_lEEElEEEEEEEESK_NS5_IJlSC_lEEENS4_8TiledMMAINS4_8MMA_AtomIJNS4_4SM904GMMA6SPARSE31GMMA_64x64x64_F32E4M3E4M3_SS_TNILNS14_7ScaleInE1ELS17_1ELNS14_9SparseSelE0EEEEEENSL_ISD_NS5_IJSC_NSA_ILi0EEES1B_EEEEENS5_IJNS4_10UnderscoreES1E_S1E_EEEEENS4_13SM90_TMA_LOADENS4_14ComposedLayoutINS4_7SwizzleILi2ELi4ELi3EEENS4_25smem_sparse_ptr_flag_bitsILi2ELi8EEENSL_INS5_IJNS5_IJSC_NSA_ILi8EEEEEENS5_IJSB_SH_EEEEEENS5_IJNS5_IJS1B_SI_EEESO_EEEEEEEvNS4_8identityENS4_23SM90_TMA_LOAD_MULTICASTENS1I_INS1J_ILi3ELi4ELi3EEENS4_18smem_ptr_flag_bitsILi8EEENSL_INS5_IJS1N_SI_EEENS5_IJSI_SC_EEEEEEEvS1V_EENS_8epilogue10collective6detail29Sm90TmaWarpSpecializedAdapterINS26_15DefaultEpilogueIfNS5_IJSC_llEEES2A_NS25_6thread17LinearCombinationIfLi1EffLNS2B_9ScaleType4KindE0ELNS_15FloatRoundStyleE2EfEENS1_15EpilogueDefaultEEEEEvvEEEEvNT_6ParamsE --------------------------
	.section	.nv.info._ZN7cutlass13device_kernelINS_4gemm6kernel13GemmUniversalIN4cute5tupleIJiiiiEEENS1_10collective13CollectiveMmaINS1_43MainloopSm90TmaGmmaWarpSpecializedSparseFP8ILi8ENS5_IJNS4_1CILi2EEENSA_ILi1EEESC_EEENS1_35KernelTmaWarpSpecializedCooperativeEEENS5_IJNSA_ILi256EEENSA_ILi64EEENSA_ILi128EEEEEENS_12float_e4m3_tENS5_IJNS4_6LayoutINS5_IJiNS5_IJSB_iEEEiEEENS5_IJlNS5_IJSC_SB_EEElEEEEENSL_INS5_IJNS5_IJSH_iEEENS5_IJSI_iEEEiEEENS5_IJNS5_IJSI_NSA_ILi8192EEEEEENS5_IJSC_lEEElEEEEEEEESK_NS5_IJlSC_lEEENS4_8TiledMMAINS4_8MMA_AtomIJNS4_4SM904GMMA6SPARSE31GMMA_64x64x64_F32E4M3E4M3_SS_TNILNS14_7ScaleInE1ELS17_1ELNS14_9SparseSelE0EEEEEENSL_ISD_NS5_IJSC_NSA_ILi0EEES1B_EEEEENS5_IJNS4_10UnderscoreES1E_S1E_EEEEENS4_13SM90_TMA_LOADENS4_14ComposedLayoutINS4_7SwizzleILi2ELi4ELi3EEENS4_25smem_sparse_ptr_flag_bitsILi2ELi8EEENSL_INS5_IJNS5_IJSC_NSA_ILi8EEEEEENS5_IJSB_SH_EEEEEENS5_IJNS5_IJS1B_SI_EEESO_EEEEEEEvNS4_8identityENS4_23SM90_TMA_LOAD_MULTICASTENS1I_INS1J_ILi3ELi4ELi3EEENS4_18smem_ptr_flag_bitsILi8EEENSL_INS5_IJS1N_SI_EEENS5_IJSI_SC_EEEEEEEvS1V_EENS_8epilogue10collective6detail29Sm90TmaWarpSpecializedAdapterINS26_15DefaultEpilogueIfNS5_IJSC_llEEES2A_NS25_6thread17LinearCombinationIfLi1EffLNS2B_9ScaleType4KindE0ELNS_15FloatRoundStyleE2EfEENS1_15EpilogueDefaultEEEEEvvEEEEvNT_6ParamsE,"",@"SHT_CUDA_INFO"
	.sectionflags	@""
	.align	4


	//----- nvinfo : EIATTR_CUDA_API_VERSION
	.align		4
        /*0000*/ 	.byte	0x04, 0x37
        /*0002*/ 	.short	(.L_18 - .L_17)
.L_17:
        /*0004*/ 	.word	0x00000082


	//----- nvinfo : EIATTR_KPARAM_INFO
	.align		4
.L_18:
        /*0008*/ 	.byte	0x04, 0x17
        /*000a*/ 	.short	(.L_20 - .L_19)
.L_19:
        /*000c*/ 	.word	0x00000000
        /*0010*/ 	.short	0x0000
        /*0012*/ 	.short	0x0070
        /*0014*/ 	.byte	0x00, 0xf0, 0x01, 0x14


	//----- nvinfo : EIATTR_SPARSE_MMA_MASK
	.align		4
.L_20:
        /*0018*/ 	.byte	0x03, 0x50
        /*001a*/ 	.short	0x0001


	//----- nvinfo : EIATTR_MAXREG_COUNT
	.align		4
        /*001c*/ 	.byte	0x03, 0x1b
        /*001e*/ 	.short	0x00a8


	//----- nvinfo : EIATTR_NUM_BARRIERS
	.align		4
        /*0020*/ 	.byte	0x02, 0x4c
        /*0022*/ 	.byte	0x01
	.zero		1


	//----- nvinfo : EIATTR_MERCURY_ISA_VERSION
	.align		4
        /*0024*/ 	.byte	0x03, 0x5f
        /*0026*/ 	.short	0x0101


	//----- nvinfo : EIATTR_INT_WARP_WIDE_INSTR_OFFSETS
	.align		4
        /*0028*/ 	.byte	0x04, 0x31
        /*002a*/ 	.short	(.L_22 - .L_21)


	//   ....[0]....
.L_21:
        /*002c*/ 	.word	0x00000580


	//   ....[1]....
        /*0030*/ 	.word	0x000005a0


	//   ....[2]....
        /*0034*/ 	.word	0x00000730


	//----- nvinfo : EIATTR_COOP_GROUP_MASK_REGIDS
	.align		4
.L_22:
        /*0038*/ 	.byte	0x04, 0x29
        /*003a*/ 	.short	(.L_24 - .L_23)


	//   ....[0]....
.L_23:
        /*003c*/ 	.word	0xffffffff


	//   ....[1]....
        /*0040*/ 	.word	0xffffffff


	//   ....[2]....
        /*0044*/ 	.word	0xffffffff


	//   ....[3]....
        /*0048*/ 	.word	0xffffffff


	//   ....[4]....
        /*004c*/ 	.word	0xffffffff


	//   ....[5]....
        /*0050*/ 	.word	0xffffffff


	//----- nvinfo : EIATTR_COOP_GROUP_INSTR_OFFSETS
	.align		4
.L_24:
        /*0054*/ 	.byte	0x04, 0x28
        /*0056*/ 	.short	(.L_26 - .L_25)


	//   ....[0]....
.L_25:
        /*0058*/ 	.word	0x00000060


	//   ....[1]....
        /*005c*/ 	.word	0x00000070


	//   ....[2]....
        /*0060*/ 	.word	0x00000160


	//   ....[3]....
        /*0064*/ 	.word	0x000003c0


	//   ....[4]....
        /*0068*/ 	.word	0x000008c0


	//   ....[5]....
        /*006c*/ 	.word	0x00001370


	//----- nvinfo : EIATTR_REG_RECONFIG
	.align		4
.L_26:
        /*0070*/ 	.byte	0x01, 0x54
	.zero		2


	//----- nvinfo : EIATTR_MBARRIER_INSTR_OFFSETS
	.align		4
        /*0074*/ 	.byte	0x04, 0x39
        /*0076*/ 	.short	(.L_28 - .L_27)


	//   ....[0]....
.L_27:
        /*0078*/ 	.word	0x00000280
        /*007c*/ 	.word	0x000000ff
        /*0080*/ 	.word	0x00000000
        /*0084*/ 	.short	0x0100
        /*0086*/ 	.byte	0x08
	.zero		1


	//   ....[1]....
        /*0088*/ 	.word	0x00000290
        /*008c*/ 	.word	0x000000ff
        /*0090*/ 	.word	0x00000040
        /*0094*/ 	.short	0x0100
        /*0096*/ 	.byte	0x08
	.zero		1


	//   ....[2]....
        /*0098*/ 	.word	0x000002a0
        /*009c*/ 	.word	0x000000ff
        /*00a0*/ 	.word	0x00000008
        /*00a4*/ 	.short	0x0100
        /*00a6*/ 	.byte	0x08
	.zero		1


	//   ....[3]....
        /*00a8*/ 	.word	0x000002b0
        /*00ac*/ 	.word	0x000000ff
        /*00b0*/ 	.word	0x00000048
        /*00b4*/ 	.short	0x0100
        /*00b6*/ 	.byte	0x08
	.zero		1


	//   ....[4]....
        /*00b8*/ 	.word	0x000002c0
        /*00bc*/ 	.word	0x000000ff
        /*00c0*/ 	.word	0x00000010
        /*00c4*/ 	.short	0x0100
        /*00c6*/ 	.byte	0x08
	.zero		1


	//   ....[5]....
        /*00c8*/ 	.word	0x000002d0
        /*00cc*/ 	.word	0x000000ff
        /*00d0*/ 	.word	0x00000050
        /*00d4*/ 	.short	0x0100
        /*00d6*/ 	.byte	0x08
	.zero		1


	//   ....[6]....
        /*00d8*/ 	.word	0x000002e0
        /*00dc*/ 	.word	0x000000ff
        /*00e0*/ 	.word	0x00000018
        /*00e4*/ 	.short	0x0100
        /*00e6*/ 	.byte	0x08
	.zero		1


	//   ....[7]....
        /*00e8*/ 	.word	0x000002f0
        /*00ec*/ 	.word	0x000000ff
        /*00f0*/ 	.word	0x00000058
        /*00f4*/ 	.short	0x0100
        /*00f6*/ 	.byte	0x08
	.zero		1


	//   ....[8]....
        /*00f8*/ 	.word	0x00000300
        /*00fc*/ 	.word	0x000000ff
        /*0100*/ 	.word	0x00000020
        /*0104*/ 	.short	0x0100
        /*0106*/ 	.byte	0x08
	.zero		1


	//   ....[9]....
        /*0108*/ 	.word	0x00000310
        /*010c*/ 	.word	0x000000ff
        /*0110*/ 	.word	0x00000060
        /*0114*/ 	.short	0x0100
        /*0116*/ 	.byte	0x08
	.zero		1


	//   ....[10]....
        /*0118*/ 	.word	0x00000320
        /*011c*/ 	.word	0x000000ff
        /*0120*/ 	.word	0x00000028
        /*0124*/ 	.short	0x0100
        /*0126*/ 	.byte	0x08
	.zero		1


	//   ....[11]....
        /*0128*/ 	.word	0x00000330
        /*012c*/ 	.word	0x000000ff
        /*0130*/ 	.word	0x00000068
        /*0134*/ 	.short	0x0100
        /*0136*/ 	.byte	0x08
	.zero		1


	//   ....[12]....
        /*0138*/ 	.word	0x00000340
        /*013c*/ 	.word	0x000000ff
        /*0140*/ 	.word	0x00000030
        /*0144*/ 	.short	0x0100
        /*0146*/ 	.byte	0x08
	.zero		1


	//   ....[13]....
        /*0148*/ 	.word	0x00000350
        /*014c*/ 	.word	0x000000ff
        /*0150*/ 	.word	0x00000070
        /*0154*/ 	.short	0x0100
        /*0156*/ 	.byte	0x08
	.zero		1


	//   ....[14]....
        /*0158*/ 	.word	0x00000360
        /*015c*/ 	.word	0x000000ff
        /*0160*/ 	.word	0x00000038
        /*0164*/ 	.short	0x0100
        /*0166*/ 	.byte	0x08
	.zero		1


	//   ....[15]....
        /*0168*/ 	.word	0x00000370
        /*016c*/ 	.word	0x000000ff
        /*0170*/ 	.word	0x00000078
        /*0174*/ 	.short	0x0100
        /*0176*/ 	.byte	0x08
	.zero		1


	//   ....[16]....
        /*0178*/ 	.word	0x000007c0
        /*017c*/ 	.word	0x000000ff
        /*0180*/ 	.word	0x00000090
        /*0184*/ 	.short	0x0100
        /*0186*/ 	.byte	0x06
	.zero		1


	//   ....[17]....
        /*0188*/ 	.word	0x00000860
        /*018c*/ 	.word	0x000000ff
        /*0190*/ 	.word	0x00000098
        /*0194*/ 	.short	0x0100
        /*0196*/ 	.byte	0x06
	.zero		1


	//   ....[18]....
        /*0198*/ 	.word	0x00001ae0
        /*019c*/ 	.word	0x000000ff
        /*01a0*/ 	.word	0x00000000
        /*01a4*/ 	.short	0x010a
        /*01a6*/ 	.byte	0x0b
	.zero		1


	//   ....[19]....
        /*01a8*/ 	.word	0x00001bd0
        /*01ac*/ 	.word	0x000000ff
        /*01b0*/ 	.word	0x00000000
        /*01b4*/ 	.short	0x010a
        /*01b6*/ 	.byte	0x0b
	.zero		1


	//   ....[20]....
        /*01b8*/ 	.word	0x000022c0
        /*01bc*/ 	.word	0x000000c8
        /*01c0*/ 	.word	0x00000000
        /*01c4*/ 	.short	0x0101
        /*01c6*/ 	.byte	0x3f
	.zero		1


	//   ....[21]....
        /*01c8*/ 	.word	0x000083d0
        /*01cc*/ 	.word	0x00000014
        /*01d0*/ 	.word	0x00000040
        /*01d4*/ 	.short	0x010a
        /*01d6*/ 	.byte	0x3f
	.zero		1


	//   ....[22]....
        /*01d8*/ 	.word	0x00008850
        /*01dc*/ 	.word	0x00000007
        /*01e0*/ 	.word	0x00000098
        /*01e4*/ 	.short	0x0101
        /*01e6*/ 	.byte	0x3f
	.zero		1


	//   ....[23]....
        /*01e8*/ 	.word	0x00008f70
        /*01ec*/ 	.word	0x00000005
        /*01f0*/ 	.word	0x00000000
        /*01f4*/ 	.short	0x010a
        /*01f6*/ 	.byte	0x3f
	.zero		1


	//   ....[24]....
        /*01f8*/ 	.word	0x00008ff0
        /*01fc*/ 	.word	0x00000007
        /*0200*/ 	.word	0x00000000
        /*0204*/ 	.short	0x010a
        /*0206*/ 	.byte	0x3f
	.zero		1


	//   ....[25]....
        /*0208*/ 	.word	0x00009080
        /*020c*/ 	.word	0x00000006
        /*0210*/ 	.word	0x00000000
        /*0214*/ 	.short	0x010a
        /*0216*/ 	.byte	0x3f
	.zero		1


	//   ....[26]....
        /*0218*/ 	.word	0x00009110
        /*021c*/ 	.word	0x00000009
        /*0220*/ 	.word	0x00000000
        /*0224*/ 	.short	0x010a
        /*0226*/ 	.byte	0x3f
	.zero		1


	//   ....[27]....
        /*0228*/ 	.word	0x000091a0
        /*022c*/ 	.word	0x00000006
        /*0230*/ 	.word	0x00000000
        /*0234*/ 	.short	0x010a
        /*0236*/ 	.byte	0x3f
	.zero		1


	//   ....[28]....
        /*0238*/ 	.word	0x00009230
        /*023c*/ 	.word	0x00000009
        /*0240*/ 	.word	0x00000000
        /*0244*/ 	.short	0x010a
        /*0246*/ 	.byte	0x3f
	.zero		1


	//   ....[29]....
        /*0248*/ 	.word	0x000092c0
        /*024c*/ 	.word	0x00000006
        /*0250*/ 	.word	0x00000000
        /*0254*/ 	.short	0x010a
        /*0256*/ 	.byte	0x3f
	.zero		1


	//   ....[30]....
        /*0258*/ 	.word	0x00009350
        /*025c*/ 	.word	0x00000003
        /*0260*/ 	.word	0x00000000
        /*0264*/ 	.short	0x010a
        /*0266*/ 	.byte	0x3f
	.zero		1


	//   ....[31]....
        /*0268*/ 	.word	0x000093c0
        /*026c*/ 	.word	0x000000c8
        /*0270*/ 	.word	0x00000000
        /*0274*/ 	.short	0x010a
        /*0276*/ 	.byte	0x3f
	.zero		1


	//   ....[32]....
        /*0278*/ 	.word	0x00009490
        /*027c*/ 	.word	0x00000014
        /*0280*/ 	.word	0x00000040
        /*0284*/ 	.short	0x010a
        /*0286*/ 	.byte	0x3f
	.zero		1


	//   ....[33]....
        /*0288*/ 	.word	0x00009560
        /*028c*/ 	.word	0x00000005
        /*0290*/ 	.word	0x00000000
        /*0294*/ 	.short	0x010a
        /*0296*/ 	.byte	0x3f
	.zero		1


	//   ....[34]....
        /*0298*/ 	.word	0x000095b0
        /*029c*/ 	.word	0x00000007
        /*02a0*/ 	.word	0x00000000
        /*02a4*/ 	.short	0x010a
        /*02a6*/ 	.byte	0x3f
	.zero		1


	//   ....[35]....
        /*02a8*/ 	.word	0x00009600
        /*02ac*/ 	.word	0x00000006
        /*02b0*/ 	.word	0x00000000
        /*02b4*/ 	.short	0x010a
        /*02b6*/ 	.byte	0x3f
	.zero		1


	//   ....[36]....
        /*02b8*/ 	.word	0x00009650
        /*02bc*/ 	.word	0x00000009
        /*02c0*/ 	.word	0x00000000
        /*02c4*/ 	.short	0x010a
        /*02c6*/ 	.byte	0x3f
	.zero		1


	//   ....[37]....
        /*02c8*/ 	.word	0x000096a0
        /*02cc*/ 	.word	0x00000006
        /*02d0*/ 	.word	0x00000000
        /*02d4*/ 	.short	0x010a
        /*02d6*/ 	.byte	0x3f
	.zero		1


	//   ....[38]....
        /*02d8*/ 	.word	0x000096f0
        /*02dc*/ 	.word	0x00000009
        /*02e0*/ 	.word	0x00000000
        /*02e4*/ 	.short	0x010a
        /*02e6*/ 	.byte	0x3f
	.zero		1


	//   ....[39]....
        /*02e8*/ 	.word	0x00009740
        /*02ec*/ 	.word	0x00000006
        /*02f0*/ 	.word	0x00000000
        /*02f4*/ 	.short	0x010a
        /*02f6*/ 	.byte	0x3f
	.zero		1


	//----- nvinfo : EIATTR_NUM_MBARRIERS
	.align		4
.L_28:
        /*02f8*/ 	.byte	0x03, 0x38
        /*02fa*/ 	.short	0x0012


	//----- nvinfo : EIATTR_EXIT_INSTR_OFFSETS
	.align		4
        /*02fc*/ 	.byte	0x04, 0x1c
        /*02fe*/ 	.short	(.L_30 - .L_29)


	//   ....[0]....
.L_29:
        /*0300*/ 	.word	0x00000a40


	//   ....[1]....
        /*0304*/ 	.word	0x00001230


	//   ....[2]....
        /*0308*/ 	.word	0x00007ac0


	//   ....[3]....
        /*030c*/ 	.word	0x00008020


	//   ....[4]....
        /*0310*/ 	.word	0x000093a0


	//----- nvinfo : EIATTR_MAX_THREADS
	.align		4
.L_30:
        /*0314*/ 	.byte	0x04, 0x05
        /*0316*/ 	.short	(.L_32 - .L_31)
.L_31:
        /*0318*/ 	.word	0x00000180
        /*031c*/ 	.word	0x00000001
        /*0320*/ 	.word	0x00000001


	//----- nvinfo : EIATTR_CRS_STACK_SIZE
	.align		4
.L_32:
        /*0324*/ 	.byte	0x04, 0x1e
        /*0326*/ 	.short	(.L_34 - .L_33)
.L_33:
        /*0328*/ 	.word	0x00000000


	//----- nvinfo : EIATTR_CBANK_PARAM_SIZE
	.align		4
.L_34:
        /*032c*/ 	.byte	0x03, 0x19
        /*032e*/ 	.short	0x0570


	//----- nvinfo : EIATTR_PARAM_CBANK
	.align		4
        /*0330*/ 	.byte	0x04, 0x0a
        /*0332*/ 	.short	(.L_36 - .L_35)
	.align		4
.L_35:
        /*0334*/ 	.word	index@(.nv.constant0._ZN7cutlass13device_kernelINS_4gemm6kernel13GemmUniversalIN4cute5tupleIJiiiiEEENS1_10collective13CollectiveMmaINS1_43MainloopSm90TmaGmmaWarpSpecializedSparseFP8ILi8ENS5_IJNS4_1CILi2EEENSA_ILi1EEESC_EEENS1_35KernelTmaWarpSpecializedCooperativeEEENS5_IJNSA_ILi256EEENSA_ILi64EEENSA_ILi128EEEEEENS_12float_e4m3_tENS5_IJNS4_6LayoutINS5_IJiNS5_IJSB_iEEEiEEENS5_IJlNS5_IJSC_SB_EEElEEEEENSL_INS5_IJNS5_IJSH_iEEENS5_IJSI_iEEEiEEENS5_IJNS5_IJSI_NSA_ILi8192EEEEEENS5_IJSC_lEEElEEEEEEEESK_NS5_IJlSC_lEEENS4_8TiledMMAINS4_8MMA_AtomIJNS4_4SM904GMMA6SPARSE31GMMA_64x64x64_F32E4M3E4M3_SS_TNILNS14_7ScaleInE1ELS17_1ELNS14_9SparseSelE0EEEEEENSL_ISD_NS5_IJSC_NSA_ILi0EEES1B_EEEEENS5_IJNS4_10UnderscoreES1E_S1E_EEEEENS4_13SM90_TMA_LOADENS4_14ComposedLayoutINS4_7SwizzleILi2ELi4ELi3EEENS4_25smem_sparse_ptr_flag_bitsILi2ELi8EEENSL_INS5_IJNS5_IJSC_NSA_ILi8EEEEEENS5_IJSB_SH_EEEEEENS5_IJNS5_IJS1B_SI_EEESO_EEEEEEEvNS4_8identityENS4_23SM90_TMA_LOAD_MULTICASTENS1I_INS1J_ILi3ELi4ELi3EEENS4_18smem_ptr_flag_bitsILi8EEENSL_INS5_IJS1N_SI_EEENS5_IJSI_SC_EEEEEEEvS1V_EENS_8epilogue10collective6detail29Sm90TmaWarpSpecializedAdapterINS26_15DefaultEpilogueIfNS5_IJSC_llEEES2A_NS25_6thread17LinearCombinationIfLi1EffLNS2B_9ScaleType4KindE0ELNS_15FloatRoundStyleE2EfEENS1_15EpilogueDefaultEEEEEvvEEEEvNT_6ParamsE)
        /*0338*/ 	.short	0x0210
        /*033a*/ 	.short	0x0570


	//----- nvinfo : EIATTR_SW_WAR
	.align		4
.L_36:
        /*033c*/ 	.byte	0x04, 0x36
        /*033e*/ 	.short	(.L_38 - .L_37)
.L_37:
        /*0340*/ 	.word	0x00000008
.L_38:


//--------------------- .nv.callgraph             --------------------------
	.section	.nv.callgraph,"",@"SHT_CUDA_CALLGRAPH"
	.align	4
	.sectionentsize	8
	.align		4
        /*0000*/ 	.word	0x00000000
	.align		4
        /*0004*/ 	.word	0xffffffff
	.align		4
        /*0008*/ 	.word	0x00000000
	.align		4
        /*000c*/ 	.word	0xfffffffe
	.align		4
        /*0010*/ 	.word	0x00000000
	.align		4
        /*0014*/ 	.word	0xfffffffd
	.align		4
        /*0018*/ 	.word	0x00000000
	.align		4
        /*001c*/ 	.word	0xfffffffc


//--------------------- .nv.constant4             --------------------------
	.section	.nv.constant4,"a",@progbits
	.align	8
	.align		8
.nv.constant4:
        /*0000*/ 	.dword	_ZN39_INTERNAL_4c305363_4_k_cu_831a1f34_33924cuda3std3__45__cpo5beginE
	.align		8
        /*0008*/ 	.dword	_ZN39_INTERNAL_4c305363_4_k_cu_831a1f34_33924cuda3std3__45__cpo3endE
	.align		8
        /*0010*/ 	.dword	_ZN39_INTERNAL_4c305363_4_k_cu_831a1f34_33924cuda3std3__45__cpo6cbeginE
	.align		8
        /*0018*/ 	.dword	_ZN39_INTERNAL_4c305363_4_k_cu_831a1f34_33924cuda3std3__45__cpo4cendE
	.align		8
        /*0020*/ 	.dword	_ZN39_INTERNAL_4c305363_4_k_cu_831a1f34_33924cuda3std3__441_GLOBAL__N__4c305363_4_k_cu_831a1f34_33926ignoreE
	.align		8
        /*0028*/ 	.dword	_ZN39_INTERNAL_4c305363_4_k_cu_831a1f34_33924cuda3std3__419piecewise_constructE
	.align		8
        /*0030*/ 	.dword	_ZN39_INTERNAL_4c305363_4_k_cu_831a1f34_33924cuda3std3__48in_placeE
	.align		8
        /*0038*/ 	.dword	_ZN39_INTERNAL_4c305363_4_k_cu_831a1f34_33924cuda3std6ranges3__45__cpo4swapE
	.align		8
        /*0040*/ 	.dword	_ZN39_INTERNAL_4c305363_4_k_cu_831a1f34_33924cuda3std6ranges3__45__cpo9iter_moveE
	.align		8
        /*0048*/ 	.dword	_ZN39_INTERNAL_4c305363_4_k_cu_831a1f34_33924cute7productE
	.align		8
        /*0050*/ 	.dword	_ZN39_INTERNAL_4c305363_4_k_cu_831a1f34_33924cute1_E


//--------------------- .text._ZN7cutlass13device_kernelINS_4gemm6kernel13GemmUniversalIN4cute5tupleIJiiiiEEENS1_10collective13CollectiveMmaINS1_43MainloopSm90TmaGmmaWarpSpecializedSparseFP8ILi8ENS5_IJNS4_1CILi2EEENSA_ILi1EEESC_EEENS1_35KernelTmaWarpSpecializedCooperativeEEENS5_IJNSA_ILi256EEENSA_ILi64EEENSA_ILi128EEEEEENS_12float_e4m3_tENS5_IJNS4_6LayoutINS5_IJiNS5_IJSB_iEEEiEEENS5_IJlNS5_IJSC_SB_EEElEEEEENSL_INS5_IJNS5_IJSH_iEEENS5_IJSI_iEEEiEEENS5_IJNS5_IJSI_NSA_ILi8192EEEEEENS5_IJSC_lEEElEEEEEEEESK_NS5_IJlSC_lEEENS4_8TiledMMAINS4_8MMA_AtomIJNS4_4SM904GMMA6SPARSE31GMMA_64x64x64_F32E4M3E4M3_SS_TNILNS14_7ScaleInE1ELS17_1ELNS14_9SparseSelE0EEEEEENSL_ISD_NS5_IJSC_NSA_ILi0EEES1B_EEEEENS5_IJNS4_10UnderscoreES1E_S1E_EEEEENS4_13SM90_TMA_LOADENS4_14ComposedLayoutINS4_7SwizzleILi2ELi4ELi3EEENS4_25smem_sparse_ptr_flag_bitsILi2ELi8EEENSL_INS5_IJNS5_IJSC_NSA_ILi8EEEEEENS5_IJSB_SH_EEEEEENS5_IJNS5_IJS1B_SI_EEESO_EEEEEEEvNS4_8identityENS4_23SM90_TMA_LOAD_MULTICASTENS1I_INS1J_ILi3ELi4ELi3EEENS4_18smem_ptr_flag_bitsILi8EEENSL_INS5_IJS1N_SI_EEENS5_IJSI_SC_EEEEEEEvS1V_EENS_8epilogue10collective6detail29Sm90TmaWarpSpecializedAdapterINS26_15DefaultEpilogueIfNS5_IJSC_llEEES2A_NS25_6thread17LinearCombinationIfLi1EffLNS2B_9ScaleType4KindE0ELNS_15FloatRoundStyleE2EfEENS1_15EpilogueDefaultEEEEEvvEEEEvNT_6ParamsE --------------------------
	.section	.text._ZN7cutlass13device_kernelINS_4gemm6kernel13GemmUniversalIN4cute5tupleIJiiiiEEENS1_10collective13CollectiveMmaINS1_43MainloopSm90TmaGmmaWarpSpecializedSparseFP8ILi8ENS5_IJNS4_1CILi2EEENSA_ILi1EEESC_EEENS1_35KernelTmaWarpSpecializedCooperativeEEENS5_IJNSA_ILi256EEENSA_ILi64EEENSA_ILi128EEEEEENS_12float_e4m3_tENS5_IJNS4_6LayoutINS5_IJiNS5_IJSB_iEEEiEEENS5_IJlNS5_IJSC_SB_EEElEEEEENSL_INS5_IJNS5_IJSH_iEEENS5_IJSI_iEEEiEEENS5_IJNS5_IJSI_NSA_ILi8192EEEEEENS5_IJSC_lEEElEEEEEEEESK_NS5_IJlSC_lEEENS4_8TiledMMAINS4_8MMA_AtomIJNS4_4SM904GMMA6SPARSE31GMMA_64x64x64_F32E4M3E4M3_SS_TNILNS14_7ScaleInE1ELS17_1ELNS14_9SparseSelE0EEEEEENSL_ISD_NS5_IJSC_NSA_ILi0EEES1B_EEEEENS5_IJNS4_10UnderscoreES1E_S1E_EEEEENS4_13SM90_TMA_LOADENS4_14ComposedLayoutINS4_7SwizzleILi2ELi4ELi3EEENS4_25smem_sparse_ptr_flag_bitsILi2ELi8EEENSL_INS5_IJNS5_IJSC_NSA_ILi8EEEEEENS5_IJSB_SH_EEEEEENS5_IJNS5_IJS1B_SI_EEESO_EEEEEEEvNS4_8identityENS4_23SM90_TMA_LOAD_MULTICASTENS1I_INS1J_ILi3ELi4ELi3EEENS4_18smem_ptr_flag_bitsILi8EEENSL_INS5_IJS1N_SI_EEENS5_IJSI_SC_EEEEEEEvS1V_EENS_8epilogue10collective6detail29Sm90TmaWarpSpecializedAdapterINS26_15DefaultEpilogueIfNS5_IJSC_llEEES2A_NS25_6thread17LinearCombinationIfLi1EffLNS2B_9ScaleType4KindE0ELNS_15FloatRoundStyleE2EfEENS1_15EpilogueDefaultEEEEEvvEEEEvNT_6ParamsE,"ax",@progbits
	.align	128
.text._ZN7cutlass13device_kernelINS_4gemm6kernel13GemmUniversalIN4cute5tupleIJiiiiEEENS1_10collective13CollectiveMmaINS1_43MainloopSm90TmaGmmaWarpSpecializedSparseFP8ILi8ENS5_IJNS4_1CILi2EEENSA_ILi1EEESC_EEENS1_35KernelTmaWarpSpecializedCooperativeEEENS5_IJNSA_ILi256EEENSA_ILi64EEENSA_ILi128EEEEEENS_12float_e4m3_tENS5_IJNS4_6LayoutINS5_IJiNS5_IJSB_iEEEiEEENS5_IJlNS5_IJSC_SB_EEElEEEEENSL_INS5_IJNS5_IJSH_iEEENS5_IJSI_iEEEiEEENS5_IJNS5_IJSI_NSA_ILi8192EEEEEENS5_IJSC_lEEElEEEEEEEESK_NS5_IJlSC_lEEENS4_8TiledMMAINS4_8MMA_AtomIJNS4_4SM904GMMA6SPARSE31GMMA_64x64x64_F32E4M3E4M3_SS_TNILNS14_7ScaleInE1ELS17_1ELNS14_9SparseSelE0EEEEEENSL_ISD_NS5_IJSC_NSA_ILi0EEES1B_EEEEENS5_IJNS4_10UnderscoreES1E_S1E_EEEEENS4_13SM90_TMA_LOADENS4_14ComposedLayoutINS4_7SwizzleILi2ELi4ELi3EEENS4_25smem_sparse_ptr_flag_bitsILi2ELi8EEENSL_INS5_IJNS5_IJSC_NSA_ILi8EEEEEENS5_IJSB_SH_EEEEEENS5_IJNS5_IJS1B_SI_EEESO_EEEEEEEvNS4_8identityENS4_23SM90_TMA_LOAD_MULTICASTENS1I_INS1J_ILi3ELi4ELi3EEENS4_18smem_ptr_flag_bitsILi8EEENSL_INS5_IJS1N_SI_EEENS5_IJSI_SC_EEEEEEEvS1V_EENS_8epilogue10collective6detail29Sm90TmaWarpSpecializedAdapterINS26_15DefaultEpilogueIfNS5_IJSC_llEEES2A_NS25_6thread17LinearCombinationIfLi1EffLNS2B_9ScaleType4KindE0ELNS_15FloatRoundStyleE2EfEENS1_15EpilogueDefaultEEEEEvvEEEEvNT_6ParamsE:
        .type           _ZN7cutlass13device_kernelINS_4gemm6kernel13GemmUniversalIN4cute5tupleIJiiiiEEENS1_10collective13CollectiveMmaINS1_43MainloopSm90TmaGmmaWarpSpecializedSparseFP8ILi8ENS5_IJNS4_1CILi2EEENSA_ILi1EEESC_EEENS1_35KernelTmaWarpSpecializedCooperativeEEENS5_IJNSA_ILi256EEENSA_ILi64EEENSA_ILi128EEEEEENS_12float_e4m3_tENS5_IJNS4_6LayoutINS5_IJiNS5_IJSB_iEEEiEEENS5_IJlNS5_IJSC_SB_EEElEEEEENSL_INS5_IJNS5_IJSH_iEEENS5_IJSI_iEEEiEEENS5_IJNS5_IJSI_NSA_ILi8192EEEEEENS5_IJSC_lEEElEEEEEEEESK_NS5_IJlSC_lEEENS4_8TiledMMAINS4_8MMA_AtomIJNS4_4SM904GMMA6SPARSE31GMMA_64x64x64_F32E4M3E4M3_SS_TNILNS14_7ScaleInE1ELS17_1ELNS14_9SparseSelE0EEEEEENSL_ISD_NS5_IJSC_NSA_ILi0EEES1B_EEEEENS5_IJNS4_10UnderscoreES1E_S1E_EEEEENS4_13SM90_TMA_LOADENS4_14ComposedLayoutINS4_7SwizzleILi2ELi4ELi3EEENS4_25smem_sparse_ptr_flag_bitsILi2ELi8EEENSL_INS5_IJNS5_IJSC_NSA_ILi8EEEEEENS5_IJSB_SH_EEEEEENS5_IJNS5_IJS1B_SI_EEESO_EEEEEEEvNS4_8identityENS4_23SM90_TMA_LOAD_MULTICASTENS1I_INS1J_ILi3ELi4ELi3EEENS4_18smem_ptr_flag_bitsILi8EEENSL_INS5_IJS1N_SI_EEENS5_IJSI_SC_EEEEEEEvS1V_EENS_8epilogue10collective6detail29Sm90TmaWarpSpecializedAdapterINS26_15DefaultEpilogueIfNS5_IJSC_llEEES2A_NS25_6thread17LinearCombinationIfLi1EffLNS2B_9ScaleType4KindE0ELNS_15FloatRoundStyleE2EfEENS1_15EpilogueDefaultEEEEEvvEEEEvNT_6ParamsE,@function
        .size           _ZN7cutlass13device_kernelINS_4gemm6kernel13GemmUniversalIN4cute5tupleIJiiiiEEENS1_10collective13CollectiveMmaINS1_43MainloopSm90TmaGmmaWarpSpecializedSparseFP8ILi8ENS5_IJNS4_1CILi2EEENSA_ILi1EEESC_EEENS1_35KernelTmaWarpSpecializedCooperativeEEENS5_IJNSA_ILi256EEENSA_ILi64EEENSA_ILi128EEEEEENS_12float_e4m3_tENS5_IJNS4_6LayoutINS5_IJiNS5_IJSB_iEEEiEEENS5_IJlNS5_IJSC_SB_EEElEEEEENSL_INS5_IJNS5_IJSH_iEEENS5_IJSI_iEEEiEEENS5_IJNS5_IJSI_NSA_ILi8192EEEEEENS5_IJSC_lEEElEEEEEEEESK_NS5_IJlSC_lEEENS4_8TiledMMAINS4_8MMA_AtomIJNS4_4SM904GMMA6SPARSE31GMMA_64x64x64_F32E4M3E4M3_SS_TNILNS14_7ScaleInE1ELS17_1ELNS14_9SparseSelE0EEEEEENSL_ISD_NS5_IJSC_NSA_ILi0EEES1B_EEEEENS5_IJNS4_10UnderscoreES1E_S1E_EEEEENS4_13SM90_TMA_LOADENS4_14ComposedLayoutINS4_7SwizzleILi2ELi4ELi3EEENS4_25smem_sparse_ptr_flag_bitsILi2ELi8EEENSL_INS5_IJNS5_IJSC_NSA_ILi8EEEEEENS5_IJSB_SH_EEEEEENS5_IJNS5_IJS1B_SI_EEESO_EEEEEEEvNS4_8identityENS4_23SM90_TMA_LOAD_MULTICASTENS1I_INS1J_ILi3ELi4ELi3EEENS4_18smem_ptr_flag_bitsILi8EEENSL_INS5_IJS1N_SI_EEENS5_IJSI_SC_EEEEEEEvS1V_EENS_8epilogue10collective6detail29Sm90TmaWarpSpecializedAdapterINS26_15DefaultEpilogueIfNS5_IJSC_llEEES2A_NS25_6thread17LinearCombinationIfLi1EffLNS2B_9ScaleType4KindE0ELNS_15FloatRoundStyleE2EfEENS1_15EpilogueDefaultEEEEEvvEEEEvNT_6ParamsE,(.L_x_199 - _ZN7cutlass13device_kernelINS_4gemm6kernel13GemmUniversalIN4cute5tupleIJiiiiEEENS1_10collective13CollectiveMmaINS1_43MainloopSm90TmaGmmaWarpSpecializedSparseFP8ILi8ENS5_IJNS4_1CILi2EEENSA_ILi1EEESC_EEENS1_35KernelTmaWarpSpecializedCooperativeEEENS5_IJNSA_ILi256EEENSA_ILi64EEENSA_ILi128EEEEEENS_12float_e4m3_tENS5_IJNS4_6LayoutINS5_IJiNS5_IJSB_iEEEiEEENS5_IJlNS5_IJSC_SB_EEElEEEEENSL_INS5_IJNS5_IJSH_iEEENS5_IJSI_iEEEiEEENS5_IJNS5_IJSI_NSA_ILi8192EEEEEENS5_IJSC_lEEElEEEEEEEESK_NS5_IJlSC_lEEENS4_8TiledMMAINS4_8MMA_AtomIJNS4_4SM904GMMA6SPARSE31GMMA_64x64x64_F32E4M3E4M3_SS_TNILNS14_7ScaleInE1ELS17_1ELNS14_9SparseSelE0EEEEEENSL_ISD_NS5_IJSC_NSA_ILi0EEES1B_EEEEENS5_IJNS4_10UnderscoreES1E_S1E_EEEEENS4_13SM90_TMA_LOADENS4_14ComposedLayoutINS4_7SwizzleILi2ELi4ELi3EEENS4_25smem_sparse_ptr_flag_bitsILi2ELi8EEENSL_INS5_IJNS5_IJSC_NSA_ILi8EEEEEENS5_IJSB_SH_EEEEEENS5_IJNS5_IJS1B_SI_EEESO_EEEEEEEvNS4_8identityENS4_23SM90_TMA_LOAD_MULTICASTENS1I_INS1J_ILi3ELi4ELi3EEENS4_18smem_ptr_flag_bitsILi8EEENSL_INS5_IJS1N_SI_EEENS5_IJSI_SC_EEEEEEEvS1V_EENS_8epilogue10collective6detail29Sm90TmaWarpSpecializedAdapterINS26_15DefaultEpilogueIfNS5_IJSC_llEEES2A_NS25_6thread17LinearCombinationIfLi1EffLNS2B_9ScaleType4KindE0ELNS_15FloatRoundStyleE2EfEENS1_15EpilogueDefaultEEEEEvvEEEEvNT_6ParamsE)
        .other          _ZN7cutlass13device_kernelINS_4gemm6kernel13GemmUniversalIN4cute5tupleIJiiiiEEENS1_10collective13CollectiveMmaINS1_43MainloopSm90TmaGmmaWarpSpecializedSparseFP8ILi8ENS5_IJNS4_1CILi2EEENSA_ILi1EEESC_EEENS1_35KernelTmaWarpSpecializedCooperativeEEENS5_IJNSA_ILi256EEENSA_ILi64EEENSA_ILi128EEEEEENS_12float_e4m3_tENS5_IJNS4_6LayoutINS5_IJiNS5_IJSB_iEEEiEEENS5_IJlNS5_IJSC_SB_EEElEEEEENSL_INS5_IJNS5_IJSH_iEEENS5_IJSI_iEEEiEEENS5_IJNS5_IJSI_NSA_ILi8192EEEEEENS5_IJSC_lEEElEEEEEEEESK_NS5_IJlSC_lEEENS4_8TiledMMAINS4_8MMA_AtomIJNS4_4SM904GMMA6SPARSE31GMMA_64x64x64_F32E4M3E4M3_SS_TNILNS14_7ScaleInE1ELS17_1ELNS14_9SparseSelE0EEEEEENSL_ISD_NS5_IJSC_NSA_ILi0EEES1B_EEEEENS5_IJNS4_10UnderscoreES1E_S1E_EEEEENS4_13SM90_TMA_LOADENS4_14ComposedLayoutINS4_7SwizzleILi2ELi4ELi3EEENS4_25smem_sparse_ptr_flag_bitsILi2ELi8EEENSL_INS5_IJNS5_IJSC_NSA_ILi8EEEEEENS5_IJSB_SH_EEEEEENS5_IJNS5_IJS1B_SI_EEESO_EEEEEEEvNS4_8identityENS4_23SM90_TMA_LOAD_MULTICASTENS1I_INS1J_ILi3ELi4ELi3EEENS4_18smem_ptr_flag_bitsILi8EEENSL_INS5_IJS1N_SI_EEENS5_IJSI_SC_EEEEEEEvS1V_EENS_8epilogue10collective6detail29Sm90TmaWarpSpecializedAdapterINS26_15DefaultEpilogueIfNS5_IJSC_llEEES2A_NS25_6thread17LinearCombinationIfLi1EffLNS2B_9ScaleType4KindE0ELNS_15FloatRoundStyleE2EfEENS1_15EpilogueDefaultEEEEEvvEEEEvNT_6ParamsE,@"STO_CUDA_ENTRY STV_DEFAULT"
_ZN7cutlass13device_kernelINS_4gemm6kernel13GemmUniversalIN4cute5tupleIJiiiiEEENS1_10collective13CollectiveMmaINS1_43MainloopSm90TmaGmmaWarpSpecializedSparseFP8ILi8ENS5_IJNS4_1CILi2EEENSA_ILi1EEESC_EEENS1_35KernelTmaWarpSpecializedCooperativeEEENS5_IJNSA_ILi256EEENSA_ILi64EEENSA_ILi128EEEEEENS_12float_e4m3_tENS5_IJNS4_6LayoutINS5_IJiNS5_IJSB_iEEEiEEENS5_IJlNS5_IJSC_SB_EEElEEEEENSL_INS5_IJNS5_IJSH_iEEENS5_IJSI_iEEEiEEENS5_IJNS5_IJSI_NSA_ILi8192EEEEEENS5_IJSC_lEEElEEEEEEEESK_NS5_IJlSC_lEEENS4_8TiledMMAINS4_8MMA_AtomIJNS4_4SM904GMMA6SPARSE31GMMA_64x64x64_F32E4M3E4M3_SS_TNILNS14_7ScaleInE1ELS17_1ELNS14_9SparseSelE0EEEEEENSL_ISD_NS5_IJSC_NSA_ILi0EEES1B_EEEEENS5_IJNS4_10UnderscoreES1E_S1E_EEEEENS4_13SM90_TMA_LOADENS4_14ComposedLayoutINS4_7SwizzleILi2ELi4ELi3EEENS4_25smem_sparse_ptr_flag_bitsILi2ELi8EEENSL_INS5_IJNS5_IJSC_NSA_ILi8EEEEEENS5_IJSB_SH_EEEEEENS5_IJNS5_IJS1B_SI_EEESO_EEEEEEEvNS4_8identityENS4_23SM90_TMA_LOAD_MULTICASTENS1I_INS1J_ILi3ELi4ELi3EEENS4_18smem_ptr_flag_bitsILi8EEENSL_INS5_IJS1N_SI_EEENS5_IJSI_SC_EEEEEEEvS1V_EENS_8epilogue10collective6detail29Sm90TmaWarpSpecializedAdapterINS26_15DefaultEpilogueIfNS5_IJSC_llEEES2A_NS25_6thread17LinearCombinationIfLi1EffLNS2B_9ScaleType4KindE0ELNS_15FloatRoundStyleE2EfEENS1_15EpilogueDefaultEEEEEvvEEEEvNT_6ParamsE:
[----:B------:R-:W-:Y:S01]  /*0000*/  LDC R1, c[0x0][0x28] ;  /* 0x00000a00ff017b82 */ /* 0x000fe20000000800 */
[----:B------:R-:W0:Y:S01]  /*0010*/  S2R R4, SR_TID.X ;  /* 0x0000000000047919 */ /* 0x000e220000002100 */
[----:B------:R-:W-:Y:S01]  /*0020*/  ELECT P0, URZ, PT ;  /* 0x00000000003f782f */ /* 0x000fe20003800000 */
[----:B------:R-:W-:Y:S01]  /*0030*/  BSSY B0, `(.L_x_0) ;  /* 0x0000012000007945 */ /* 0x000fe20003800000 */
[--C-:B0-----:R-:W-:Y:S02]  /*0040*/  SHF.R.U32.HI R0, RZ, 0x5, R4.reuse ;  /* 0x00000005ff007819 */ /* 0x101fe40000011604 */
[----:B------:R-:W-:-:S03]  /*0050*/  SHF.R.U32.HI R10, RZ, 0x7, R4 ;  /* 0x00000007ff0a7819 */ /* 0x000fc60000011604 */
[----:B------:R-:W0:Y:S04]  /*0060*/  SHFL.IDX PT, R6, R0, RZ, 0x1f ;  /* 0x00001fff00067589 */ /* 0x000e2800000e0000 */
[----:B------:R1:W2:Y:S01]  /*0070*/  SHFL.IDX PT, R2, R10, RZ, 0x1f ;  /* 0x00001fff0a027589 */ /* 0x0002a200000e0000 */
[----:B0-----:R-:W-:-:S13]  /*0080*/  ISETP.NE.OR P0, PT, R6, RZ, !P0 ;  /* 0x000000ff0600720c */ /* 0x001fda0004705670 */
[----:B-12---:R-:W-:Y:S05]  /*0090*/  @P0 BRA `(.L_x_1) ;  /* 0x00000000002c0947 */ /* 0x006fea0003800000 */
[----:B------:R-:W-:Y:S02]  /*00a0*/  ULDC.64 UR4, c[0x0][0x198] ;  /* 0x0000660000047ab9 */ /* 0x000fe40000000a00 */
[----:B------:R-:W-:Y:S02]  /*00b0*/  UIADD3 UR6, UP0, UR4, 0xf0, URZ ;  /* 0x000000f004067890 */ /* 0x000fe4000ff1e03f */
[----:B------:R-:W-:Y:S02]  /*00c0*/  UIADD3 UR8, UP1, UR4, 0x1f0, URZ ;  /* 0x000001f004087890 */ /* 0x000fe4000ff3e03f */
[----:B------:R-:W-:Y:S02]  /*00d0*/  UIADD3 UR4, UP2, UR4, 0x2f0, URZ ;  /* 0x000002f004047890 */ /* 0x000fe4000ff5e03f */
[----:B------:R-:W-:Y:S02]  /*00e0*/  UIADD3.X UR7, URZ, UR5, URZ, UP0, !UPT ;  /* 0x000000053f077290 */ /* 0x000fe400087fe43f */
[----:B------:R-:W-:-:S02]  /*00f0*/  UIADD3.X UR9, URZ, UR5, URZ, UP1, !UPT ;  /* 0x000000053f097290 */ /* 0x000fc40008ffe43f */
[----:B------:R-:W-:-:S05]  /*0100*/  UIADD3.X UR5, URZ, UR5, URZ, UP2, !UPT ;  /* 0x000000053f057290 */ /* 0x000fca00097fe43f */
[----:B------:R0:W-:Y:S02]  /*0110*/  UTMACCTL.PF [UR6] ;  /* 0x00000000060079b9 */ /* 0x0001e40008040000 */
[----:B------:R0:W-:Y:S02]  /*0120*/  UTMACCTL.PF [UR8] ;  /* 0x00000000080079b9 */ /* 0x0001e40008040000 */
[----:B------:R0:W-:Y:S02]  /*0130*/  UTMACCTL.PF [UR4] ;  /* 0x00000000040079b9 */ /* 0x0001e40008040000 */
[----:B0-----:R-:W-:Y:S01]  /*0140*/  NOP ;  /* 0x0000000000007918 */ /* 0x001fe20000000000 */
.L_x_1:
[----:B------:R-:W-:Y:S05]  /*0150*/  BSYNC B0 ;  /* 0x0000000000007941 */ /* 0x000fea0003800000 */
.L_x_0:
[----:B------:R-:W0:Y:S02]  /*0160*/  SHFL.IDX PT, R3, R0, RZ, 0x1f ;  /* 0x00001fff00037589 */ /* 0x000e2400000e0000 */
[----:B0-----:R-:W-:-:S13]  /*0170*/  ISETP.NE.AND P0, PT, R3, RZ, PT ;  /* 0x000000ff0300720c */ /* 0x001fda0003f05270 */
[----:B------:R-:W-:Y:S05]  /*0180*/  @P0 BRA `(.L_x_2) ;  /* 0x0000000000840947 */ /* 0x000fea0003800000 */
[----:B------:R-:W-:Y:S01]  /*0190*/  ELECT P0, URZ, PT ;  /* 0x00000000003f782f */ /* 0x000fe20003800000 */
[----:B------:R-:W-:-:S12]  /*01a0*/  BSSY B0, `(.L_x_2) ;  /* 0x000001f000007945 */ /* 0x000fd80003800000 */
[----:B------:R-:W-:Y:S05]  /*01b0*/  @!P0 BRA `(.L_x_3) ;  /* 0x0000000000748947 */ /* 0x000fea0003800000 */
[----:B------:R-:W0:Y:S01]  /*01c0*/  S2UR UR8, SR_CgaCtaId ;  /* 0x00000000000879c3 */ /* 0x000e220000008800 */
[----:B------:R-:W-:Y:S01]  /*01d0*/  UMOV UR4, 0x400 ;  /* 0x0000040000047882 */ /* 0x000fe20000000000 */
[----:B------:R-:W-:Y:S01]  /*01e0*/  UMOV UR5, 0x1 ;  /* 0x0000000100057882 */ /* 0x000fe20000000000 */
[----:B------:R-:W-:Y:S02]  /*01f0*/  UMOV UR6, 0x4 ;  /* 0x0000000400067882 */ /* 0x000fe40000000000 */
[----:B------:R-:W-:-:S04]  /*0200*/  UIADD3 UR6, -UR6, 0x100000, URZ ;  /* 0x0010000006067890 */ /* 0x000fc8000fffe13f */
[----:B------:R-:W-:Y:S02]  /*0210*/  USHF.L.U32 UR7, UR6, 0xb, URZ ;  /* 0x0000000b06077899 */ /* 0x000fe4000800063f */
[----:B------:R-:W-:Y:S02]  /*0220*/  USHF.L.U32 UR6, UR6, 0x1, URZ ;  /* 0x0000000106067899 */ /* 0x000fe4000800063f */
[----:B0-----:R-:W-:Y:S02]  /*0230*/  ULEA UR8, UR8, UR4, 0x18 ;  /* 0x0000000408087291 */ /* 0x001fe4000f8ec03f */
[----:B------:R-:W-:-:S04]  /*0240*/  UIADD3 UR4, -UR5, 0x100000, URZ ;  /* 0x0010000005047890 */ /* 0x000fc8000fffe13f */
[----:B------:R-:W-:Y:S02]  /*0250*/  USHF.L.U32 UR5, UR4, 0xb, URZ ;  /* 0x0000000b04057899 */ /* 0x000fe4000800063f */
[----:B------:R-:W-:Y:S01]  /*0260*/  USHF.L.U32 UR4, UR4, 0x1, URZ ;  /* 0x0000000104047899 */ /* 0x000fe2000800063f */
[----:B------:R-:W0:Y:S11]  /*0270*/  FENCE.VIEW.ASYNC.S ;  /* 0x00000000000073c6 */ /* 0x000e360000000000 */
[----:B0-----:R0:W1:Y:S01]  /*0280*/  SYNCS.EXCH.64 URZ, [UR8], UR4 ;  /* 0x00000004083f75b2 */ /* 0x0010620008000100 */
[----:B------:R0:W2:Y:S01]  /*0290*/  SYNCS.EXCH.64 URZ, [UR8+0x40], UR6 ;  /* 0x00004006083f75b2 */ /* 0x0000a20008000100 */
[----:B------:R0:W3:Y:S01]  /*02a0*/  SYNCS.EXCH.64 URZ, [UR8+0x8], UR4 ;  /* 0x00000804083f75b2 */ /* 0x0000e20008000100 */
[----:B------:R0:W4:Y:S01]  /*02b0*/  SYNCS.EXCH.64 URZ, [UR8+0x48], UR6 ;  /* 0x00004806083f75b2 */ /* 0x0001220008000100 */
[----:B------:R0:W0:Y:S01]  /*02c0*/  SYNCS.EXCH.64 URZ, [UR8+0x10], UR4 ;  /* 0x00001004083f75b2 */ /* 0x0000220008000100 */
        /* <DEDUP_REMOVED lines=11> */
[----:B------:R-:W-:Y:S01]  /*0380*/  NOP ;  /* 0x0000000000007918 */ /* 0x000fe20000000000 */
.L_x_3:
[----:B0-----:R-:W-:Y:S05]  /*0390*/  BSYNC B0 ;  /* 0x0000000000007941 */ /* 0x001fea0003800000 */
.L_x_2:
[----:B------:R-:W0:Y:S01]  /*03a0*/  S2UR UR8, SR_CTAID.X ;  /* 0x00000000000879c3 */ /* 0x000e220000002500 */
[----:B------:R-:W-:Y:S01]  /*03b0*/  SHF.R.S32.HI R5, RZ, 0x1f, R4 ;  /* 0x0000001fff057819 */ /* 0x000fe20000011404 */
[----:B------:R-:W5:Y:S01]  /*03c0*/  SHFL.IDX PT, R0, R0, RZ, 0x1f ;  /* 0x00001fff00007589 */ /* 0x000f6200000e0000 */
[----:B------:R-:W-:Y:S02]  /*03d0*/  ELECT P0, URZ, PT ;  /* 0x00000000003f782f */ /* 0x000fe40003800000 */
[----:B------:R-:W-:Y:S01]  /*03e0*/  IADD3 R14, R2, -0x1, RZ ;  /* 0xffffffff020e7810 */ /* 0x000fe20007ffe0ff */
[----:B------:R-:W-:Y:S01]  /*03f0*/  ULDC UR4, c[0x0][0x150] ;  /* 0x0000540000047ab9 */ /* 0x000fe20000000800 */
[----:B------:R-:W-:Y:S01]  /*0400*/  LEA.HI R5, R5, R4, RZ, 0x7 ;  /* 0x0000000405057211 */ /* 0x000fe200078f38ff */
[----:B------:R-:W1:Y:S01]  /*0410*/  S2R R12, SR_CTAID.Y ;  /* 0x00000000000c7919 */ /* 0x000e620000002600 */
[----:B------:R-:W2:Y:S01]  /*0420*/  LDC R11, c[0x0][0x144] ;  /* 0x00005100ff0b7b82 */ /* 0x000ea20000000800 */
[----:B------:R-:W-:Y:S01]  /*0430*/  NOP ;  /* 0x0000000000007918 */ /* 0x000fe20000000000 */
[----:B------:R-:W-:Y:S01]  /*0440*/  LOP3.LUT R5, R5, 0xffffff80, RZ, 0xc0, !PT ;  /* 0xffffff8005057812 */ /* 0x000fe200078ec0ff */
[----:B------:R-:W-:Y:S01]  /*0450*/  NOP ;  /* 0x0000000000007918 */ /* 0x000fe20000000000 */
[----:B------:R-:W-:-:S02]  /*0460*/  ISETP.GE.U32.AND P5, PT, R14, 0x2, PT ;  /* 0x000000020e00780c */ /* 0x000fc40003fa6070 */
[----:B------:R-:W-:Y:S01]  /*0470*/  ISETP.NE.AND P2, PT, R2, RZ, PT ;  /* 0x000000ff0200720c */ /* 0x000fe20003f45270 */
[----:B------:R-:W-:Y:S01]  /*0480*/  IMAD.IADD R5, R4, 0x1, -R5 ;  /* 0x0000000104057824 */ /* 0x000fe200078e0a05 */
[----:B------:R-:W3:Y:S04]  /*0490*/  LDC R15, c[0x0][0x148] ;  /* 0x00005200ff0f7b82 */ /* 0x000ee80000000800 */
[----:B------:R-:W-:Y:S02]  /*04a0*/  SHF.R.S32.HI R8, RZ, 0x1f, R5 ;  /* 0x0000001fff087819 */ /* 0x000fe40000011405 */
[----:B------:R-:W-:Y:S02]  /*04b0*/  LOP3.LUT P6, RZ, R5, 0x7, RZ, 0xc0, !PT ;  /* 0x0000000705ff7812 */ /* 0x000fe400078cc0ff */
[----:B0-----:R-:W-:-:S02]  /*04c0*/  I2FP.F32.U32 R7, UR8 ;  /* 0x0000000800077c45 */ /* 0x001fc40008201000 */
[----:B------:R-:W-:Y:S02]  /*04d0*/  LEA.HI R8, R8, R5, RZ, 0x3 ;  /* 0x0000000508087211 */ /* 0x000fe400078f18ff */
[----:B-----5:R-:W-:Y:S01]  /*04e0*/  ISETP.NE.OR P0, PT, R0, RZ, !P0 ;  /* 0x000000ff0000720c */ /* 0x020fe20004705670 */
[----:B------:R-:W-:Y:S01]  /*04f0*/  FMUL R9, R7, UR4 ;  /* 0x0000000407097c20 */ /* 0x000fe20008400000 */
[--C-:B------:R-:W-:Y:S01]  /*0500*/  SHF.R.S32.HI R0, RZ, 0x3, R8.reuse ;  /* 0x00000003ff007819 */ /* 0x100fe20000011408 */
[----:B------:R-:W-:Y:S01]  /*0510*/  ULDC UR4, c[0x0][0x154] ;  /* 0x0000550000047ab9 */ /* 0x000fe20000000800 */
[----:B------:R-:W-:Y:S02]  /*0520*/  SHF.R.S32.HI R7, RZ, 0x1f, R8 ;  /* 0x0000001fff077819 */ /* 0x000fe40000011408 */
[----:B------:R-:W-:Y:S01]  /*0530*/  SHF.R.S32.HI R8, RZ, 0x1f, R3 ;  /* 0x0000001fff087819 */ /* 0x000fe20000011403 */
[----:B------:R-:W0:Y:S01]  /*0540*/  F2I.U32.TRUNC.NTZ R9, R9 ;  /* 0x0000000900097305 */ /* 0x000e22000020f000 */
[----:B------:R-:W-:-:S02]  /*0550*/  LEA.HI R7, R7, R0, RZ, 0x2 ;  /* 0x0000000007077211 */ /* 0x000fc400078f10ff */
[----:B------:R-:W-:Y:S02]  /*0560*/  LEA.HI R8, R8, R3, RZ, 0x2 ;  /* 0x0000000308087211 */ /* 0x000fe400078f10ff */
[----:B------:R-:W-:Y:S01]  /*0570*/  LOP3.LUT R7, R7, 0xfffffffc, RZ, 0xc0, !PT ;  /* 0xfffffffc07077812 */ /* 0x000fe200078ec0ff */
[----:B------:R-:W-:Y:S01]  /*0580*/  VOTEU.ALL UP0, P0 ;  /* 0x00000000003f7886 */ /* 0x000fe20000000000 */
[----:B------:R-:W-:Y:S01]  /*0590*/  LOP3.LUT R8, R8, 0x3ffffffc, RZ, 0xc0, !PT ;  /* 0x3ffffffc08087812 */ /* 0x000fe200078ec0ff */
[----:B------:R-:W-:Y:S02]  /*05a0*/  VOTEU.ALL UP1, P0 ;  /* 0x00000000003f7886 */ /* 0x000fe40000020000 */
[----:B------:R-:W-:Y:S01]  /*05b0*/  IMAD.IADD R7, R0, 0x1, -R7 ;  /* 0x0000000100077824 */ /* 0x000fe200078e0a07 */
[----:B------:R-:W5:Y:S01]  /*05c0*/  @!UP0 S2UR UR7, SR_CgaCtaId ;  /* 0x00000000000789c3 */ /* 0x000f620000008800 */
[----:B------:R-:W-:Y:S01]  /*05d0*/  IMAD.IADD R8, R3, 0x1, -R8 ;  /* 0x0000000103087824 */ /* 0x000fe200078e0a08 */
[----:B------:R-:W-:Y:S01]  /*05e0*/  SHF.R.S32.HI R3, RZ, 0x1f, R6 ;  /* 0x0000001fff037819 */ /* 0x000fe20000011406 */
[----:B------:R-:W-:Y:S01]  /*05f0*/  @!UP0 UMOV UR6, 0x400 ;  /* 0x0000040000068882 */ /* 0x000fe20000000000 */
[----:B0-----:R-:W-:-:S02]  /*0600*/  IMAD.MOV R0, RZ, RZ, -R9 ;  /* 0x000000ffff007224 */ /* 0x001fc400078e0a09 */
[----:B------:R-:W-:Y:S01]  /*0610*/  IMAD R7, R8, 0x4, R7 ;  /* 0x0000000408077824 */ /* 0x000fe200078e0207 */
[----:B-1----:R-:W-:Y:S01]  /*0620*/  I2FP.F32.U32 R8, R12 ;  /* 0x0000000c00087245 */ /* 0x002fe20000201000 */
[----:B------:R-:W0:Y:S01]  /*0630*/  LDC R9, c[0x0][0x140] ;  /* 0x00005000ff097b82 */ /* 0x000e220000000800 */
[----:B--2---:R-:W-:Y:S01]  /*0640*/  IMAD R11, R11, R0, UR8 ;  /* 0x000000080b0b7e24 */ /* 0x004fe2000f8e0200 */
[----:B------:R-:W-:Y:S02]  /*0650*/  LEA.HI R3, R3, R6, RZ, 0x2 ;  /* 0x0000000603037211 */ /* 0x000fe400078f10ff */
[----:B------:R-:W-:Y:S01]  /*0660*/  LEA.HI R0, R7, R7, RZ, 0x1 ;  /* 0x0000000707007211 */ /* 0x000fe200078f08ff */
[----:B------:R-:W-:Y:S01]  /*0670*/  FMUL R8, R8, UR4 ;  /* 0x0000000408087c20 */ /* 0x000fe20008400000 */
[----:B------:R-:W-:Y:S01]  /*0680*/  LOP3.LUT R3, R3, 0xfffffffc, RZ, 0xc0, !PT ;  /* 0xfffffffc03037812 */ /* 0x000fe200078ec0ff */
[----:B------:R-:W-:Y:S01]  /*0690*/  UMOV UR4, 0x20 ;  /* 0x0000002000047882 */ /* 0x000fe20000000000 */
[----:B------:R-:W-:Y:S01]  /*06a0*/  LOP3.LUT R0, R0, 0xfffffffe, RZ, 0xc0, !PT ;  /* 0xfffffffe00007812 */ /* 0x000fe200078ec0ff */
[----:B------:R-:W-:-:S04]  /*06b0*/  @!UP0 UIADD3 UR4, -UR4, 0x100000, URZ ;  /* 0x0010000004048890 */ /* 0x000fc8000fffe13f */
[----:B------:R-:W-:Y:S02]  /*06c0*/  @!UP0 USHF.L.U32 UR5, UR4, 0xb, URZ ;  /* 0x0000000b04058899 */ /* 0x000fe4000800063f */
[----:B------:R-:W-:Y:S01]  /*06d0*/  @!UP0 USHF.L.U32 UR4, UR4, 0x1, URZ ;  /* 0x0000000104048899 */ /* 0x000fe2000800063f */
[----:B------:R-:W1:Y:S01]  /*06e0*/  F2I.U32.TRUNC.NTZ R8, R8 ;  /* 0x0000000800087305 */ /* 0x000e62000020f000 */
[----:B------:R-:W-:Y:S02]  /*06f0*/  IMAD.IADD R6, R6, 0x1, -R3 ;  /* 0x0000000106067824 */ /* 0x000fe400078e0a03 */
[C---:B------:R-:W-:Y:S01]  /*0700*/  IMAD.IADD R0, R7.reuse, 0x1, -R0 ;  /* 0x0000000107007824 */ /* 0x040fe200078e0a00 */
[----:B-----5:R-:W-:Y:S02]  /*0710*/  @!UP0 ULEA UR6, UR7, UR6, 0x18 ;  /* 0x0000000607068291 */ /* 0x020fe4000f8ec03f */
[----:B------:R-:W-:Y:S01]  /*0720*/  ISETP.NE.AND P4, PT, R6, 0x3, PT ;  /* 0x000000030600780c */ /* 0x000fe20003f85270 */
[----:B------:R-:W-:Y:S01]  /*0730*/  VOTEU.ALL UP0, P0 ;  /* 0x00000000003f7886 */ /* 0x000fe20000000000 */
[----:B------:R-:W-:Y:S01]  /*0740*/  ISETP.NE.AND P3, PT, R0, R11, PT ;  /* 0x0000000b0000720c */ /* 0x000fe20003f65270 */
[----:B------:R-:W-:Y:S01]  /*0750*/  IMAD.SHL.U32 R0, R7, 0x4, RZ ;  /* 0x0000000407007824 */ /* 0x000fe200078e00ff */
[----:B------:R-:W-:-:S02]  /*0760*/  ISETP.EQ.OR P0, PT, R6, RZ, !P4 ;  /* 0x000000ff0600720c */ /* 0x000fc40006702670 */
[----:B0-----:R-:W-:Y:S02]  /*0770*/  ISETP.EQ.U32.AND P1, PT, R9, 0x1, PT ;  /* 0x000000010900780c */ /* 0x001fe40003f22070 */
[----:B------:R-:W-:Y:S01]  /*0780*/  LOP3.LUT R9, R7, 0xc, R0, 0x78, !PT ;  /* 0x0000000c07097812 */ /* 0x000fe200078e7800 */
[----:B-1----:R-:W-:Y:S01]  /*0790*/  IMAD.MOV R22, RZ, RZ, -R8 ;  /* 0x000000ffff167224 */ /* 0x002fe200078e0a08 */
[----:B------:R-:W-:Y:S01]  /*07a0*/  ISETP.EQ.AND P0, PT, R2, RZ, P0 ;  /* 0x000000ff0200720c */ /* 0x000fe20000702270 */
[----:B------:R-:W0:Y:S02]  /*07b0*/  FENCE.VIEW.ASYNC.S ;  /* 0x00000000000073c6 */ /* 0x000e240000000000 */
[----:B0-----:R0:W1:Y:S01]  /*07c0*/  @!UP0 SYNCS.EXCH.64 URZ, [UR6+0x90], UR4 ;  /* 0x00009004063f85b2 */ /* 0x0010620008000100 */
[----:B------:R-:W-:Y:S01]  /*07d0*/  IMAD.MOV.U32 R8, RZ, RZ, 0x1 ;  /* 0x00000001ff087424 */ /* 0x000fe200078e00ff */
[----:B------:R-:W-:Y:S01]  /*07e0*/  @P3 LEA.HI R0, R9, R9, RZ, 0x1 ;  /* 0x0000000909003211 */ /* 0x000fe200078f08ff */
[----:B---3--:R-:W-:Y:S01]  /*07f0*/  IMAD R3, R15, R22, R12 ;  /* 0x000000160f037224 */ /* 0x008fe200078e020c */
[----:B------:R-:W-:-:S02]  /*0800*/  SEL R5, RZ, 0x1, !P0 ;  /* 0x00000001ff057807 */ /* 0x000fc40004000000 */
[----:B------:R-:W-:Y:S02]  /*0810*/  @P3 SHF.R.S32.HI R0, RZ, 0x1, R0 ;  /* 0x00000001ff003819 */ /* 0x000fe40000011400 */
[----:B------:R-:W-:Y:S02]  /*0820*/  ISETP.LT.U32.AND P0, PT, R9, 0x2, !P6 ;  /* 0x000000020900780c */ /* 0x000fe40007701070 */
[----:B------:R-:W-:Y:S02]  /*0830*/  @P3 ISETP.NE.AND P4, PT, R0, R3, PT ;  /* 0x000000030000320c */ /* 0x000fe40003f85270 */
[----:B------:R-:W-:Y:S02]  /*0840*/  SEL R5, R5, 0x2, P5 ;  /* 0x0000000205057807 */ /* 0x000fe40002800000 */
[----:B------:R-:W-:Y:S01]  /*0850*/  SEL R7, RZ, 0x1, !P0 ;  /* 0x00000001ff077807 */ /* 0x000fe20004000000 */
[----:B------:R0:W2:Y:S01]  /*0860*/  @!UP1 SYNCS.EXCH.64 URZ, [UR6+0x98], UR4 ;  /* 0x00009804063f95b2 */ /* 0x0000a20008000100 */
[----:B------:R-:W-:Y:S01]  /*0870*/  @P3 SEL R8, RZ, 0x1, P4 ;  /* 0x00000001ff083807 */ /* 0x000fe20002000000 */
[----:B------:R-:W-:Y:S01]  /*0880*/  NOP ;  /* 0x0000000000007918 */ /* 0x000fe20000000000 */
[----:B------:R-:W-:Y:S05]  /*0890*/  @!P1 BRA `(.L_x_4) ;  /* 0x0000000000089947 */ /* 0x000fea0003800000 */
[----:B-12-4-:R-:W-:Y:S01]  /*08a0*/  UCGABAR_ARV ;  /* 0x00000000000079c7 */ /* 0x016fe20008000000 */
[----:B------:R-:W-:Y:S05]  /*08b0*/  BRA `(.L_x_5) ;  /* 0x0000000000047947 */ /* 0x000fea0003800000 */
.L_x_4:
[----:B-12-4-:R-:W-:Y:S01]  /*08c0*/  NOP ;  /* 0x0000000000007918 */ /* 0x016fe20000000000 */
.L_x_5:
[----:B------:R-:W1:Y:S01]  /*08d0*/  LDC R0, c[0x0][0x75c] ;  /* 0x0001d700ff007b82 */ /* 0x000e620000000800 */
[----:B------:R-:W-:Y:S01]  /*08e0*/  IMAD.U32 R2, RZ, RZ, UR8 ;  /* 0x00000008ff027e24 */ /* 0x000fe2000f8e00ff */
[----:B------:R-:W-:Y:S01]  /*08f0*/  LOP3.LUT R91, R91, 0xfffff7ff, RZ, 0xc0, !PT ;  /* 0xfffff7ff5b5b7812 */ /* 0x000fe200078ec0ff */
[----:B------:R-:W-:Y:S01]  /*0900*/  IMAD.MOV.U32 R3, RZ, RZ, RZ ;  /* 0x000000ffff037224 */ /* 0x000fe200078e00ff */
[----:B-1----:R-:W-:-:S13]  /*0910*/  ISETP.NE.AND P3, PT, R0, 0x1, PT ;  /* 0x000000010000780c */ /* 0x002fda0003f65270 */
[----:B------:R-:W1:Y:S01]  /*0920*/  @P3 LDC R19, c[0x0][0x10] ;  /* 0x00000400ff133b82 */ /* 0x000e620000000800 */
[----:B------:R-:W-:Y:S01]  /*0930*/  @P3 IMAD.MOV.U32 R13, RZ, RZ, RZ ;  /* 0x000000ffff0d3224 */ /* 0x000fe200078e00ff */
[----:B------:R-:W-:Y:S01]  /*0940*/  @P3 LOP3.LUT R91, R91, 0x800, RZ, 0xfc, !PT ;  /* 0x000008005b5b3812 */ /* 0x000fe200078efcff */
[----:B------:R-:W-:-:S05]  /*0950*/  @P3 IMAD.MOV.U32 R21, RZ, RZ, RZ ;  /* 0x000000ffff153224 */ /* 0x000fca00078e00ff */
[----:B------:R-:W2:Y:S01]  /*0960*/  @!P3 LDC R17, c[0x0][0xc] ;  /* 0x00000300ff11bb82 */ /* 0x000ea20000000800 */
[----:B-1----:R-:W-:-:S04]  /*0970*/  @P3 IMAD.WIDE.U32 R18, R19, UR8, R12 ;  /* 0x0000000813123c25 */ /* 0x002fc8000f8e000c */
[----:B--2---:R-:W-:-:S04]  /*0980*/  @!P3 IMAD.WIDE.U32 R16, R12, R17, R2 ;  /* 0x000000110c10b225 */ /* 0x004fc800078e0002 */
[----:B------:R-:W-:Y:S02]  /*0990*/  @P3 IMAD.MOV.U32 R2, RZ, RZ, R18 ;  /* 0x000000ffff023224 */ /* 0x000fe400078e0012 */
[----:B------:R-:W-:Y:S02]  /*09a0*/  @P3 IMAD.IADD R3, R19, 0x1, R21 ;  /* 0x0000000113033824 */ /* 0x000fe400078e0215 */
[----:B------:R-:W-:Y:S02]  /*09b0*/  @!P3 IMAD.MOV.U32 R2, RZ, RZ, R16 ;  /* 0x000000ffff02b224 */ /* 0x000fe400078e0010 */
[----:B------:R-:W-:Y:S01]  /*09c0*/  @!P3 IMAD.MOV.U32 R3, RZ, RZ, R17 ;  /* 0x000000ffff03b224 */ /* 0x000fe200078e0011 */
[----:B------:R-:W-:Y:S06]  /*09d0*/  @!P1 BRA `(.L_x_6) ;  /* 0x00000000000c9947 */ /* 0x000fec0003800000 */
[----:B------:R-:W-:Y:S01]  /*09e0*/  UCGABAR_WAIT ;  /* 0x0000000000007dc7 */ /* 0x000fe20008000000 */
[----:B------:R-:W-:Y:S01]  /*09f0*/  CCTL.IVALL ;  /* 0x00000000ff00798f */ /* 0x000fe20002000000 */
[----:B------:R-:W-:Y:S05]  /*0a00*/  BRA `(.L_x_7) ;  /* 0x0000000000047947 */ /* 0x000fea0003800000 */
.L_x_6:
[----:B------:R-:W-:Y:S06]  /*0a10*/  BAR.SYNC.DEFER_BLOCKING 0x0 ;  /* 0x0000000000007b1d */ /* 0x000fec0000010000 */
.L_x_7:
[----:B------:R-:W-:Y:S05]  /*0a20*/  @!P2 BRA `(.L_x_8) ;  /* 0x000000700028a947 */ /* 0x000fea0003800000 */
[----:B------:R-:W-:-:S13]  /*0a30*/  ISETP.GT.U32.AND P0, PT, R14, 0x1, PT ;  /* 0x000000010e00780c */ /* 0x000fda0003f04070 */
[----:B0-----:R-:W-:Y:S05]  /*0a40*/  @P0 EXIT ;  /* 0x000000000000094d */ /* 0x001fea0003800000 */
[----:B------:R-:W-:Y:S01]  /*0a50*/  ULDC.64 UR4, c[0x0][0x750] ;  /* 0x0001d40000047ab9 */ /* 0x000fe20000000a00 */
[----:B------:R-:W-:Y:S01]  /*0a60*/  PRMT R17, RZ, 0x7610, R17 ;  /* 0x00007610ff117816 */ /* 0x000fe20000000011 */
[----:B------:R-:W-:Y:S01]  /*0a70*/  IMAD.MOV.U32 R16, RZ, RZ, -0x1 ;  /* 0xffffffffff107424 */ /* 0x000fe200078e00ff */
[----:B------:R-:W-:Y:S01]  /*0a80*/  ISETP.GE.U32.AND P0, PT, R2, UR4, PT ;  /* 0x0000000402007c0c */ /* 0x000fe2000bf06070 */
[----:B------:R-:W-:Y:S01]  /*0a90*/  IMAD.MOV.U32 R6, RZ, RZ, -0x1 ;  /* 0xffffffffff067424 */ /* 0x000fe200078e00ff */
[----:B------:R-:W-:Y:S02]  /*0aa0*/  MOV R14, 0xffffffff ;  /* 0xffffffff000e7802 */ /* 0x000fe40000000f00 */
[----:B------:R-:W-:-:S13]  /*0ab0*/  ISETP.GE.U32.AND.EX P0, PT, R3, UR5, PT, P0 ;  /* 0x0000000503007c0c */ /* 0x000fda000bf06100 */
[----:B------:R-:W-:Y:S05]  /*0ac0*/  @P0 BRA `(.L_x_9) ;  /* 0x0000000400280947 */ /* 0x000fea0003800000 */
[----:B------:R-:W0:Y:S01]  /*0ad0*/  LDC.64 R24, c[0x0][0x728] ;  /* 0x0001ca00ff187b82 */ /* 0x000e220000000a00 */
[----:B------:R-:W-:Y:S02]  /*0ae0*/  IMAD.MOV.U32 R16, RZ, RZ, R2 ;  /* 0x000000ffff107224 */ /* 0x000fe400078e0002 */
[----:B------:R-:W-:-:S05]  /*0af0*/  IMAD.MOV.U32 R17, RZ, RZ, R3 ;  /* 0x000000ffff117224 */ /* 0x000fca00078e0003 */
[----:B------:R-:W1:Y:S08]  /*0b00*/  LDC R6, c[0x0][0x730] ;  /* 0x0001cc00ff067b82 */ /* 0x000e700000000800 */
[----:B------:R-:W2:Y:S01]  /*0b10*/  LDC.64 R26, c[0x0][0x720] ;  /* 0x0001c800ff1a7b82 */ /* 0x000ea20000000a00 */
[----:B0-----:R-:W-:-:S04]  /*0b20*/  ISETP.NE.U32.AND P0, PT, R24, RZ, PT ;  /* 0x000000ff1800720c */ /* 0x001fc80003f05070 */
[----:B------:R-:W-:-:S13]  /*0b30*/  ISETP.NE.AND.EX P0, PT, R25, RZ, PT, P0 ;  /* 0x000000ff1900720c */ /* 0x000fda0003f05300 */
[----:B-12---:R-:W-:Y:S05]  /*0b40*/  @!P0 BRA `(.L_x_10) ;  /* 0x0000000000288947 */ /* 0x006fea0003800000 */
[----:B------:R-:W0:Y:S02]  /*0b50*/  LDC R21, c[0x0][0x734] ;  /* 0x0001cd00ff157b82 */ /* 0x000e240000000800 */
[----:B0-----:R-:W-:-:S05]  /*0b60*/  IADD3 R21, P0, R2, R21, RZ ;  /* 0x0000001502157210 */ /* 0x001fca0007f1e0ff */
[----:B------:R-:W-:-:S04]  /*0b70*/  IMAD.X R23, RZ, RZ, R3, P0 ;  /* 0x000000ffff177224 */ /* 0x000fc800000e0603 */
[----:B------:R-:W-:-:S04]  /*0b80*/  IMAD.WIDE.U32 R16, R23, R24, RZ ;  /* 0x0000001817107225 */ /* 0x000fc800078e00ff */
[----:B------:R-:W-:-:S04]  /*0b90*/  IMAD.WIDE.U32 R18, P0, R21, R25, R16 ;  /* 0x0000001915127225 */ /* 0x000fc80007800010 */
[----:B------:R-:W-:-:S04]  /*0ba0*/  IMAD.WIDE.U32 R16, R21, R24, RZ ;  /* 0x0000001815107225 */ /* 0x000fc800078e00ff */
[----:B------:R-:W-:Y:S01]  /*0bb0*/  IMAD.X R21, RZ, RZ, RZ, P0 ;  /* 0x000000ffff157224 */ /* 0x000fe200000e06ff */
[----:B------:R-:W-:Y:S01]  /*0bc0*/  IADD3 RZ, P0, R17, R18, RZ ;  /* 0x0000001211ff7210 */ /* 0x000fe20007f1e0ff */
[----:B------:R-:W-:-:S04]  /*0bd0*/  IMAD.MOV.U32 R20, RZ, RZ, R19 ;  /* 0x000000ffff147224 */ /* 0x000fc800078e0013 */
[----:B------:R-:W-:-:S08]  /*0be0*/  IMAD.WIDE.U32.X R16, R23, R25, R20, P0 ;  /* 0x0000001917107225 */ /* 0x000fd000000e0414 */
.L_x_10:
[----:B------:R-:W0:Y:S01]  /*0bf0*/  LDC.64 R24, c[0x0][0x740] ;  /* 0x0001d000ff187b82 */ /* 0x000e220000000a00 */
[--C-:B------:R-:W-:Y:S01]  /*0c00*/  SHF.R.U64 R30, R16, R6, R17.reuse ;  /* 0x00000006101e7219 */ /* 0x100fe20000001211 */
[----:B------:R-:W-:Y:S01]  /*0c10*/  IMAD R32, R15, R22, R12 ;  /* 0x000000160f207224 */ /* 0x000fe200078e020c */
[----:B------:R-:W-:Y:S02]  /*0c20*/  SHF.R.U32.HI R6, RZ, R6, R17 ;  /* 0x00000006ff067219 */ /* 0x000fe40000011611 */
[----:B------:R-:W-:-:S03]  /*0c30*/  IADD3 R13, P0, RZ, -R30, RZ ;  /* 0x8000001eff0d7210 */ /* 0x000fc60007f1e0ff */
[----:B------:R-:W1:Y:S02]  /*0c40*/  LDC R14, c[0x0][0x718] ;  /* 0x0001c600ff0e7b82 */ /* 0x000e640000000800 */
[----:B------:R-:W-:-:S04]  /*0c50*/  IMAD.X R17, RZ, RZ, ~R6, P0 ;  /* 0x000000ffff117224 */ /* 0x000fc800000e0e06 */
[-C--:B------:R-:W-:Y:S02]  /*0c60*/  IMAD R6, R17, R26.reuse, RZ ;  /* 0x0000001a11067224 */ /* 0x080fe400078e02ff */
[----:B------:R-:W2:Y:S01]  /*0c70*/  LDC R19, c[0x0][0x708] ;  /* 0x0001c200ff137b82 */ /* 0x000ea20000000800 */
[----:B------:R-:W-:-:S04]  /*0c80*/  IMAD.WIDE.U32 R16, R13, R26, R2 ;  /* 0x0000001a0d107225 */ /* 0x000fc800078e0002 */
[----:B------:R-:W-:Y:S02]  /*0c90*/  IMAD R13, R13, R27, R6 ;  /* 0x0000001b0d0d7224 */ /* 0x000fe400078e0206 */
[----:B------:R-:W-:Y:S01]  /*0ca0*/  IMAD.MOV.U32 R27, RZ, RZ, 0x1 ;  /* 0x00000001ff1b7424 */ /* 0x000fe200078e00ff */
[----:B------:R-:W3:Y:S01]  /*0cb0*/  LDC R20, c[0x0][0x758] ;  /* 0x0001d600ff147b82 */ /* 0x000ee20000000800 */
[----:B0-----:R-:W-:Y:S01]  /*0cc0*/  ISETP.NE.U32.AND P0, PT, R24, RZ, PT ;  /* 0x000000ff1800720c */ /* 0x001fe20003f05070 */
[----:B------:R-:W-:Y:S01]  /*0cd0*/  IMAD.IADD R13, R17, 0x1, R13 ;  /* 0x00000001110d7824 */ /* 0x000fe200078e020d */
[----:B------:R-:W-:Y:S02]  /*0ce0*/  MOV R17, 0xffffffff ;  /* 0xffffffff00117802 */ /* 0x000fe40000000f00 */
[----:B------:R-:W-:-:S03]  /*0cf0*/  ISETP.NE.AND.EX P0, PT, R25, RZ, PT, P0 ;  /* 0x000000ff1900720c */ /* 0x000fc60003f05300 */
[----:B------:R-:W0:Y:S01]  /*0d00*/  LDC R23, c[0x0][0x700] ;  /* 0x0001c000ff177b82 */ /* 0x000e220000000800 */
[-CC-:B-1----:R-:W-:Y:S02]  /*0d10*/  SHF.R.U64 R21, R16, R14.reuse, R13.reuse ;  /* 0x0000000e10157219 */ /* 0x182fe4000000120d */
[----:B------:R-:W-:-:S05]  /*0d20*/  SHF.R.U32.HI R6, RZ, R14, R13 ;  /* 0x0000000eff067219 */ /* 0x000fca000001160d */
[----:B------:R-:W1:Y:S01]  /*0d30*/  LDC R26, c[0x0][0x748] ;  /* 0x0001d200ff1a7b82 */ /* 0x000e620000000800 */
[-CC-:B--2---:R-:W-:Y:S02]  /*0d40*/  SHF.R.U64 R31, R21, R19.reuse, R6.reuse ;  /* 0x00000013151f7219 */ /* 0x184fe40000001206 */
[----:B------:R-:W-:-:S05]  /*0d50*/  SHF.R.U32.HI R13, RZ, R19, R6 ;  /* 0x00000013ff0d7219 */ /* 0x000fca0000011606 */
[----:B------:R-:W2:Y:S01]  /*0d60*/  LDC R28, c[0x0][0x738] ;  /* 0x0001ce00ff1c7b82 */ /* 0x000ea20000000800 */
[-CC-:B---3--:R-:W-:Y:S02]  /*0d70*/  SHF.R.U64 R22, R31, R20.reuse, R13.reuse ;  /* 0x000000141f167219 */ /* 0x188fe4000000120d */
[-C--:B------:R-:W-:Y:S02]  /*0d80*/  SHF.L.U32 R6, R17, R20.reuse, RZ ;  /* 0x0000001411067219 */ /* 0x080fe400000006ff */
[----:B------:R-:W-:Y:S01]  /*0d90*/  SHF.R.U32.HI R13, RZ, R20, R13 ;  /* 0x00000014ff0d7219 */ /* 0x000fe2000001160d */
[----:B------:R-:W-:Y:S01]  /*0da0*/  IMAD.MOV.U32 R12, RZ, RZ, R22 ;  /* 0x000000ffff0c7224 */ /* 0x000fe200078e0016 */
[----:B------:R-:W-:Y:S01]  /*0db0*/  LOP3.LUT R18, RZ, R6, RZ, 0x33, !PT ;  /* 0x00000006ff127212 */ /* 0x000fe200078e33ff */
[----:B------:R-:W3:Y:S01]  /*0dc0*/  LDC R29, c[0x0][0x710] ;  /* 0x0001c400ff1d7b82 */ /* 0x000ee20000000800 */
[----:B------:R-:W-:Y:S05]  /*0dd0*/  @!P0 BRA `(.L_x_11) ;  /* 0x0000000000288947 */ /* 0x000fea0003800000 */
[----:B------:R-:W4:Y:S02]  /*0de0*/  LDC R17, c[0x0][0x74c] ;  /* 0x0001d300ff117b82 */ /* 0x000f240000000800 */
[----:B----4-:R-:W-:-:S05]  /*0df0*/  IADD3 R17, P0, R22, R17, RZ ;  /* 0x0000001116117210 */ /* 0x010fca0007f1e0ff */
        /* <DEDUP_REMOVED lines=8> */
.L_x_11:
[----:B-1----:R-:W-:Y:S01]  /*0e80*/  SHF.R.U64 R12, R12, R26, R13 ;  /* 0x0000001a0c0c7219 */ /* 0x002fe2000000120d */
[----:B0-----:R-:W-:Y:S01]  /*0e90*/  VIADD R14, R23, 0xffffffff ;  /* 0xffffffff170e7836 */ /* 0x001fe20000000000 */
[----:B------:R-:W-:Y:S01]  /*0ea0*/  SHF.L.U32 R6, R27, R20, RZ ;  /* 0x000000141b067219 */ /* 0x000fe200000006ff */
[----:B------:R-:W-:Y:S01]  /*0eb0*/  IMAD.MOV.U32 R17, RZ, RZ, 0x1 ;  /* 0x00000001ff117424 */ /* 0x000fe200078e00ff */
[----:B------:R-:W-:Y:S01]  /*0ec0*/  LOP3.LUT R13, R31, R18, RZ, 0xc0, !PT ;  /* 0x000000121f0d7212 */ /* 0x000fe200078ec0ff */
[----:B------:R-:W-:Y:S01]  /*0ed0*/  IMAD.MOV R15, RZ, RZ, -R12 ;  /* 0x000000ffff0f7224 */ /* 0x000fe200078e0a0c */
[----:B------:R-:W-:Y:S02]  /*0ee0*/  SEL R11, R11, R32, !P3 ;  /* 0x000000200b0b7207 */ /* 0x000fe40005800000 */
[----:B------:R-:W-:Y:S01]  /*0ef0*/  LOP3.LUT R14, R21, R14, RZ, 0xc0, !PT ;  /* 0x0000000e150e7212 */ /* 0x000fe200078ec0ff */
[----:B------:R-:W-:Y:S02]  /*0f00*/  IMAD R12, R6, R12, R13 ;  /* 0x0000000c060c7224 */ /* 0x000fe400078e020d */
[----:B--2---:R-:W-:-:S02]  /*0f10*/  IMAD R6, R15, R28, R22 ;  /* 0x0000001c0f067224 */ /* 0x004fc400078e0216 */
[----:B---3--:R-:W-:Y:S02]  /*0f20*/  IMAD R11, R12, R29, R11 ;  /* 0x0000001d0c0b7224 */ /* 0x008fe400078e020b */
[----:B------:R-:W-:-:S05]  /*0f30*/  IMAD R6, R6, R23, R14 ;  /* 0x0000001706067224 */ /* 0x000fca00078e020e */
[----:B------:R-:W-:Y:S02]  /*0f40*/  SEL R16, R6, R11, !P3 ;  /* 0x0000000b06107207 */ /* 0x000fe40005800000 */
[----:B------:R-:W-:Y:S02]  /*0f50*/  SEL R14, R11, R6, !P3 ;  /* 0x000000060b0e7207 */ /* 0x000fe40005800000 */
[----:B------:R-:W-:-:S07]  /*0f60*/  MOV R6, R30 ;  /* 0x0000001e00067202 */ /* 0x000fce0000000f00 */
.L_x_9:
[----:B------:R-:W-:-:S08]  /*0f70*/  NOP ;  /* 0x0000000000007918 */ /* 0x000fd00000000000 */
[----:B------:R-:W0:Y:S02]  /*0f80*/  USETMAXREG.TRY_ALLOC.CTAPOOL UP0, 0xe8 ;  /* 0x000000e8000079c8 */ /* 0x000e240008000600 */
[----:B0-----:R-:W-:-:S13]  /*0f90*/  PLOP3.LUT P0, PT, PT, PT, UP0, 0x80, 0x0 ;  /* 0x000000000000781c */ /* 0x001fda0003f0f008 */
[----:B------:R-:W-:Y:S05]  /*0fa0*/  @!P0 BRA `(.L_x_9) ;  /* 0xfffffffc00f08947 */ /* 0x000fea000383ffff */
[----:B------:R-:W-:Y:S01]  /*0fb0*/  ULDC.64 UR4, c[0x0][0x698] ;  /* 0x0001a60000047ab9 */ /* 0x000fe20000000a00 */
[----:B------:R-:W-:Y:S01]  /*0fc0*/  ULDC.64 UR16, c[0x0][0x208] ;  /* 0x0000820000107ab9 */ /* 0x000fe20000000a00 */
[----:B------:R-:W-:-:S04]  /*0fd0*/  ISETP.NE.U32.AND P0, PT, RZ, UR4, PT ;  /* 0x00000004ff007c0c */ /* 0x000fc8000bf05070 */
[----:B------:R-:W-:-:S13]  /*0fe0*/  ISETP.NE.AND.EX P0, PT, RZ, UR5, PT, P0 ;  /* 0x00000005ff007c0c */ /* 0x000fda000bf05300 */
[----:B------:R-:W-:Y:S05]  /*0ff0*/  @!P0 BRA `(.L_x_12) ;  /* 0x00000000001c8947 */ /* 0x000fea0003800000 */
[----:B------:R-:W0:Y:S02]  /*1000*/  LDC.64 R12, c[0x0][0x698] ;  /* 0x0001a600ff0c7b82 */ /* 0x000e240000000a00 */
[----:B0-----:R-:W2:Y:S02]  /*1010*/  LDG.E.64 R12, desc[UR16][R12.64] ;  /* 0x000000100c0c7981 */ /* 0x001ea4000c1e1b00 */
[----:B--2---:R-:W-:-:S04]  /*1020*/  ISETP.NE.U32.AND P0, PT, R12, RZ, PT ;  /* 0x000000ff0c00720c */ /* 0x004fc80003f05070 */
[----:B------:R-:W-:-:S13]  /*1030*/  ISETP.NE.AND.EX P0, PT, R13, RZ, PT, P0 ;  /* 0x000000ff0d00720c */ /* 0x000fda0003f05300 */
[----:B------:R-:W-:Y:S05]  /*1040*/  @!P0 BRA `(.L_x_12) ;  /* 0x0000000000088947 */ /* 0x000fea0003800000 */
[----:B------:R0:W5:Y:S01]  /*1050*/  LD.E R11, desc[UR16][R12.64] ;  /* 0x000000100c0b7980 */ /* 0x000162000c101900 */
[----:B------:R-:W-:Y:S05]  /*1060*/  BRA `(.L_x_13) ;  /* 0x0000000000207947 */ /* 0x000fea0003800000 */
.L_x_12:
[----:B------:R-:W-:Y:S02]  /*1070*/  ULDC.64 UR4, c[0x0][0x688] ;  /* 0x0001a20000047ab9 */ /* 0x000fe40000000a00 */
[----:B------:R-:W-:-:S04]  /*1080*/  ISETP.NE.U32.AND P0, PT, RZ, UR4, PT ;  /* 0x00000004ff007c0c */ /* 0x000fc8000bf05070 */
[----:B------:R-:W-:-:S13]  /*1090*/  ISETP.NE.AND.EX P0, PT, RZ, UR5, PT, P0 ;  /* 0x00000005ff007c0c */ /* 0x000fda000bf05300 */
[----:B------:R-:W-:Y:S05]  /*10a0*/  @!P0 BRA `(.L_x_14) ;  /* 0x00000000000c8947 */ /* 0x000fea0003800000 */
[----:B------:R-:W0:Y:S02]  /*10b0*/  LDC.64 R12, c[0x0][0x688] ;  /* 0x0001a200ff0c7b82 */ /* 0x000e240000000a00 */
[----:B0-----:R1:W5:Y:S01]  /*10c0*/  LDG.E R11, desc[UR16][R12.64] ;  /* 0x000000100c0b7981 */ /* 0x001362000c1e1900 */
[----:B------:R-:W-:Y:S05]  /*10d0*/  BRA `(.L_x_13) ;  /* 0x0000000000047947 */ /* 0x000fea0003800000 */
.L_x_14:
[----:B------:R-:W2:Y:S02]  /*10e0*/  LDC R11, c[0x0][0x680] ;  /* 0x0001a000ff0b7b82 */ /* 0x000ea40000000800 */
.L_x_13:
[----:B------:R-:W-:Y:S02]  /*10f0*/  ULDC.64 UR4, c[0x0][0x6a0] ;  /* 0x0001a80000047ab9 */ /* 0x000fe40000000a00 */
[----:B------:R-:W-:-:S04]  /*1100*/  ISETP.NE.U32.AND P0, PT, RZ, UR4, PT ;  /* 0x00000004ff007c0c */ /* 0x000fc8000bf05070 */
[----:B------:R-:W-:-:S13]  /*1110*/  ISETP.NE.AND.EX P0, PT, RZ, UR5, PT, P0 ;  /* 0x00000005ff007c0c */ /* 0x000fda000bf05300 */
[----:B------:R-:W-:Y:S05]  /*1120*/  @!P0 BRA `(.L_x_15) ;  /* 0x00000000001c8947 */ /* 0x000fea0003800000 */
[----:B01----:R-:W0:Y:S02]  /*1130*/  LDC.64 R12, c[0x0][0x6a0] ;  /* 0x0001a800ff0c7b82 */ /* 0x003e240000000a00 */
[----:B0-----:R-:W3:Y:S02]  /*1140*/  LDG.E.64 R12, desc[UR16][R12.64] ;  /* 0x000000100c0c7981 */ /* 0x001ee4000c1e1b00 */
[----:B---3--:R-:W-:-:S04]  /*1150*/  ISETP.NE.U32.AND P0, PT, R12, RZ, PT ;  /* 0x000000ff0c00720c */ /* 0x008fc80003f05070 */
[----:B------:R-:W-:-:S13]  /*1160*/  ISETP.NE.AND.EX P0, PT, R13, RZ, PT, P0 ;  /* 0x000000ff0d00720c */ /* 0x000fda0003f05300 */
[----:B------:R-:W-:Y:S05]  /*1170*/  @!P0 BRA `(.L_x_15) ;  /* 0x0000000000088947 */ /* 0x000fea0003800000 */
[----:B------:R0:W5:Y:S01]  /*1180*/  LD.E R88, desc[UR16][R12.64] ;  /* 0x000000100c587980 */ /* 0x000162000c101900 */
[----:B------:R-:W-:Y:S05]  /*1190*/  BRA `(.L_x_16) ;  /* 0x0000000000207947 */ /* 0x000fea0003800000 */
.L_x_15:
[----:B------:R-:W-:Y:S02]  /*11a0*/  ULDC.64 UR4, c[0x0][0x690] ;  /* 0x0001a40000047ab9 */ /* 0x000fe40000000a00 */
[----:B------:R-:W-:-:S04]  /*11b0*/  ISETP.NE.U32.AND P0, PT, RZ, UR4, PT ;  /* 0x00000004ff007c0c */ /* 0x000fc8000bf05070 */
[----:B------:R-:W-:-:S13]  /*11c0*/  ISETP.NE.AND.EX P0, PT, RZ, UR5, PT, P0 ;  /* 0x00000005ff007c0c */ /* 0x000fda000bf05300 */
[----:B------:R-:W-:Y:S05]  /*11d0*/  @!P0 BRA `(.L_x_17) ;  /* 0x00000000000c8947 */ /* 0x000fea0003800000 */
[----:B------:R-:W3:Y:S02]  /*11e0*/  LDC.64 R88, c[0x0][0x690] ;  /* 0x0001a400ff587b82 */ /* 0x000ee40000000a00 */
[----:B---3--:R3:W5:Y:S01]  /*11f0*/  LDG.E R88, desc[UR16][R88.64] ;  /* 0x0000001058587981 */ /* 0x008762000c1e1900 */
[----:B------:R-:W-:Y:S05]  /*1200*/  BRA `(.L_x_16) ;  /* 0x0000000000047947 */ /* 0x000fea0003800000 */
.L_x_17:
[----:B------:R-:W4:Y:S02]  /*1210*/  LDC R88, c[0x0][0x684] ;  /* 0x0001a100ff587b82 */ /* 0x000f240000000800 */
.L_x_16:
[----:B------:R-:W-:-:S13]  /*1220*/  LOP3.LUT P0, RZ, R17, 0xff, RZ, 0xc0, !PT ;  /* 0x000000ff11ff7812 */ /* 0x000fda000780c0ff */
[----:B------:R-:W-:Y:S05]  /*1230*/  @!P0 EXIT ;  /* 0x000000000000894d */ /* 0x000fea0003800000 */
[----:B------:R-:W-:Y:S01]  /*1240*/  ULDC UR4, c[0x0][0x28c] ;  /* 0x0000a30000047ab9 */ /* 0x000fe20000000800 */
[----:B------:R-:W-:Y:S01]  /*1250*/  LOP3.LUT R93, R5, 0x1, RZ, 0xfc, !PT ;  /* 0x00000001055d7812 */ /* 0x000fe200078efcff */
[----:B------:R-:W-:-:S04]  /*1260*/  UIADD3 UR4, UR4, 0x7f, URZ ;  /* 0x0000007f04047890 */ /* 0x000fc8000fffe03f */
[----:B------:R-:W-:-:S04]  /*1270*/  USHF.R.S32.HI UR5, URZ, 0x1f, UR4 ;  /* 0x0000001f3f057899 */ /* 0x000fc80008011404 */
[----:B------:R-:W-:-:S03]  /*1280*/  ULEA.HI UR5, UR5, UR4, URZ, 0x7 ;  /* 0x0000000405057291 */ /* 0x000fc6000f8f383f */
[----:B------:R-:W-:Y:S01]  /*1290*/  UMOV UR4, URZ ;  /* 0x0000003f00047c82 */ /* 0x000fe20008000000 */
[----:B------:R-:W-:-:S03]  /*12a0*/  USHF.R.S32.HI UR8, URZ, 0x7, UR5 ;  /* 0x000000073f087899 */ /* 0x000fc60008011405 */
[----:B------:R-:W-:-:S09]  /*12b0*/  UMOV UR5, URZ ;  /* 0x0000003f00057c82 */ /* 0x000fd20008000000 */
.L_x_156:
[----:B01----:R-:W-:Y:S01]  /*12c0*/  LOP3.LUT R12, R4, 0x80, RZ, 0xc0, !PT ;  /* 0x00000080040c7812 */ /* 0x003fe200078ec0ff */
[----:B------:R-:W-:Y:S01]  /*12d0*/  UMOV UR6, URZ ;  /* 0x0000003f00067c82 */ /* 0x000fe20008000000 */
[----:B------:R-:W-:Y:S01]  /*12e0*/  IMAD.MOV.U32 R90, RZ, RZ, RZ ;  /* 0x000000ffff5a7224 */ /* 0x000fe200078e00ff */
[----:B------:R-:W-:Y:S01]  /*12f0*/  MOV R106, RZ ;  /* 0x000000ff006a7202 */ /* 0x000fe20000000f00 */
[----:B------:R-:W-:Y:S01]  /*1300*/  IMAD.MOV.U32 R92, RZ, RZ, RZ ;  /* 0x000000ffff5c7224 */ /* 0x000fe200078e00ff */
[----:B------:R-:W-:Y:S01]  /*1310*/  SHF.R.U32.HI R13, RZ, 0x7, R12 ;  /* 0x00000007ff0d7819 */ /* 0x000fe2000001160c */
[----:B------:R-:W-:Y:S01]  /*1320*/  IMAD.MOV.U32 R94, RZ, RZ, RZ ;  /* 0x000000ffff5e7224 */ /* 0x000fe200078e00ff */
[----:B------:R-:W-:Y:S01]  /*1330*/  VIMNMX R12, RZ, UR8, PT ;  /* 0x00000008ff0c7c48 */ /* 0x000fe2000bfe0100 */
[----:B------:R-:W-:Y:S01]  /*1340*/  IMAD.MOV.U32 R96, RZ, RZ, RZ ;  /* 0x000000ffff607224 */ /* 0x000fe200078e00ff */
[----:B------:R-:W-:Y:S01]  /*1350*/  MOV R124, RZ ;  /* 0x000000ff007c7202 */ /* 0x000fe20000000f00 */
[----:B------:R-:W-:Y:S01]  /*1360*/  IMAD.MOV.U32 R98, RZ, RZ, RZ ;  /* 0x000000ffff627224 */ /* 0x000fe200078e00ff */
[----:B------:R-:W0:Y:S01]  /*1370*/  SHFL.IDX PT, R13, R13, RZ, 0x1f ;  /* 0x00001fff0d0d7589 */ /* 0x000e2200000e0000 */
[----:B------:R-:W-:Y:S01]  /*1380*/  IADD3 R12, -R12, UR8, RZ ;  /* 0x000000080c0c7c10 */ /* 0x000fe2000fffe1ff */
[----:B------:R-:W-:Y:S01]  /*1390*/  IMAD.MOV.U32 R100, RZ, RZ, RZ ;  /* 0x000000ffff647224 */ /* 0x000fe200078e00ff */
[----:B------:R-:W-:Y:S01]  /*13a0*/  MOV R142, RZ ;  /* 0x000000ff008e7202 */ /* 0x000fe20000000f00 */
[----:B------:R-:W-:Y:S01]  /*13b0*/  IMAD.MOV.U32 R102, RZ, RZ, RZ ;  /* 0x000000ffff667224 */ /* 0x000fe200078e00ff */
[----:B------:R-:W-:Y:S01]  /*13c0*/  ISETP.GE.AND P0, PT, R12, 0x1, PT ;  /* 0x000000010c00780c */ /* 0x000fe20003f06270 */
[----:B------:R-:W-:Y:S01]  /*13d0*/  IMAD.MOV.U32 R104, RZ, RZ, RZ ;  /* 0x000000ffff687224 */ /* 0x000fe200078e00ff */
[----:B------:R-:W-:Y:S01]  /*13e0*/  MOV R160, RZ ;  /* 0x000000ff00a07202 */ /* 0x000fe20000000f00 */
[----:B------:R-:W-:Y:S01]  /*13f0*/  IMAD.MOV.U32 R108, RZ, RZ, RZ ;  /* 0x000000ffff6c7224 */ /* 0x000fe200078e00ff */
[----:B------:R-:W-:Y:S01]  /*1400*/  MOV R178, RZ ;  /* 0x000000ff00b27202 */ /* 0x000fe20000000f00 */
[----:B------:R-:W-:Y:S01]  /*1410*/  IMAD.MOV.U32 R110, RZ, RZ, RZ ;  /* 0x000000ffff6e7224 */ /* 0x000fe200078e00ff */
[----:B------:R-:W-:Y:S01]  /*1420*/  MOV R196, RZ ;  /* 0x000000ff00c47202 */ /* 0x000fe20000000f00 */
[----:B------:R-:W-:Y:S01]  /*1430*/  IMAD.MOV.U32 R112, RZ, RZ, RZ ;  /* 0x000000ffff707224 */ /* 0x000fe200078e00ff */
[----:B------:R-:W-:Y:S01]  /*1440*/  CS2R R18, SRZ ;  /* 0x0000000000127805 */ /* 0x000fe2000001ff00 */
        /* <DEDUP_REMOVED lines=9> */
[----:B------:R-:W-:-:S02]  /*14e0*/  CS2R R64, SRZ ;  /* 0x0000000000407805 */ /* 0x000fc4000001ff00 */
[----:B0-----:R-:W-:Y:S01]  /*14f0*/  R2UR UR7, R13 ;  /* 0x000000000d0772ca */ /* 0x001fe200000e0000 */
        /* <DEDUP_REMOVED lines=37> */
[----:B---3--:R-:W-:Y:S01]  /*1750*/  CS2R R38, SRZ ;  /* 0x0000000000267805 */ /* 0x008fe2000001ff00 */
        /* <DEDUP_REMOVED lines=16> */
[----:B------:R-:W-:-:S02]  /*1860*/  IMAD.MOV.U32 R186, RZ, RZ, RZ ;  /* 0x000000ffffba7224 */ /* 0x000fc400078e00ff */
[----:B------:R-:W-:Y:S02]  /*1870*/  IMAD.MOV.U32 R188, RZ, RZ, RZ ;  /* 0x000000ffffbc7224 */ /* 0x000fe400078e00ff */
[----:B------:R-:W-:Y:S02]  /*1880*/  IMAD.MOV.U32 R190, RZ, RZ, RZ ;  /* 0x000000ffffbe7224 */ /* 0x000fe400078e00ff */
[----:B------:R-:W-:Y:S02]  /*1890*/  IMAD.MOV.U32 R192, RZ, RZ, RZ ;  /* 0x000000ffffc07224 */ /* 0x000fe400078e00ff */
[----:B------:R-:W-:Y:S02]  /*18a0*/  IMAD.MOV.U32 R194, RZ, RZ, RZ ;  /* 0x000000ffffc27224 */ /* 0x000fe400078e00ff */
[----:B------:R-:W-:Y:S02]  /*18b0*/  IMAD.MOV.U32 R198, RZ, RZ, RZ ;  /* 0x000000ffffc67224 */ /* 0x000fe400078e00ff */
[----:B------:R-:W-:-:S02]  /*18c0*/  IMAD.MOV.U32 R204, RZ, RZ, RZ ;  /* 0x000000ffffcc7224 */ /* 0x000fc400078e00ff */
[----:B------:R-:W-:Y:S02]  /*18d0*/  IMAD.MOV.U32 R206, RZ, RZ, RZ ;  /* 0x000000ffffce7224 */ /* 0x000fe400078e00ff */
[----:B------:R-:W-:Y:S02]  /*18e0*/  IMAD.MOV.U32 R208, RZ, RZ, RZ ;  /* 0x000000ffffd07224 */ /* 0x000fe400078e00ff */
[----:B------:R-:W-:Y:S02]  /*18f0*/  IMAD.MOV.U32 R210, RZ, RZ, RZ ;  /* 0x000000ffffd27224 */ /* 0x000fe400078e00ff */
[----:B------:R-:W-:Y:S02]  /*1900*/  IMAD.MOV.U32 R22, RZ, RZ, RZ ;  /* 0x000000ffff167224 */ /* 0x000fe400078e00ff */
[----:B----4-:R-:W-:Y:S02]  /*1910*/  IMAD.MOV.U32 R20, RZ, RZ, RZ ;  /* 0x000000ffff147224 */ /* 0x010fe400078e00ff */
[----:B------:R-:W-:Y:S01]  /*1920*/  IMAD.MOV.U32 R17, RZ, RZ, RZ ;  /* 0x000000ffff117224 */ /* 0x000fe200078e00ff */
[----:B------:R-:W-:Y:S06]  /*1930*/  @!P0 BRA `(.L_x_18) ;  /* 0x0000000800a08947 */ /* 0x000fec0003800000 */
[----:B------:R-:W0:Y:S01]  /*1940*/  S2UR UR10, SR_CgaCtaId ;  /* 0x00000000000a79c3 */ /* 0x000e220000008800 */
[----:B------:R-:W-:Y:S01]  /*1950*/  ULEA.HI UR6, UR7, UR7, URZ, 0x1 ;  /* 0x0000000707067291 */ /* 0x000fe2000f8f083f */
[----:B------:R-:W-:Y:S01]  /*1960*/  MOV R90, RZ ;  /* 0x000000ff005a7202 */ /* 0x000fe20000000f00 */
[----:B------:R-:W-:Y:S01]  /*1970*/  UMOV UR9, 0x400 ;  /* 0x0000040000097882 */ /* 0x000fe20000000000 */
[----:B------:R-:W-:Y:S01]  /*1980*/  IMAD.U32 R23, RZ, RZ, UR4 ;  /* 0x00000004ff177e24 */ /* 0x000fe2000f8e00ff */
[----:B------:R-:W-:Y:S01]  /*1990*/  ULOP3.LUT UR6, UR6, 0xffffe, URZ, 0xc0, !UPT ;  /* 0x000ffffe06067892 */ /* 0x000fe2000f8ec03f */
[----:B------:R-:W-:Y:S01]  /*19a0*/  IMAD.U32 R13, RZ, RZ, UR5 ;  /* 0x00000005ff0d7e24 */ /* 0x000fe2000f8e00ff */
[----:B------:R-:W-:Y:S02]  /*19b0*/  UPLOP3.LUT UP0, UPT, UPT, UPT, UPT, 0x40, 0x0 ;  /* 0x000000000000789c */ /* 0x000fe40003f0e870 */
[----:B------:R-:W-:Y:S01]  /*19c0*/  UIADD3 UR6, UR7, -UR6, URZ ;  /* 0x8000000607067290 */ /* 0x000fe2000fffe03f */
[----:B------:R-:W-:Y:S01]  /*19d0*/  ULDC UR19, c[0x0][0x644] ;  /* 0x0001910000137ab9 */ /* 0x000fe20000000800 */
[----:B0-----:R-:W-:-:S03]  /*19e0*/  ULEA UR9, UR10, UR9, 0x18 ;  /* 0x000000090a097291 */ /* 0x001fc6000f8ec03f */
[----:B------:R-:W-:Y:S01]  /*19f0*/  UMOV UR10, UR5 ;  /* 0x00000005000a7c82 */ /* 0x000fe20008000000 */
[----:B------:R-:W-:-:S04]  /*1a00*/  ULEA UR6, UR6, UR9, 0xc ;  /* 0x0000000906067291 */ /* 0x000fc8000f8e603f */
[----:B------:R-:W-:-:S04]  /*1a10*/  UIADD3 UR6, UR6, 0x180, URZ ;  /* 0x0000018006067890 */ /* 0x000fc8000fffe03f */
[----:B------:R-:W-:-:S03]  /*1a20*/  USHF.R.U32.HI UR7, URZ, 0x4, UR6 ;  /* 0x000000043f077899 */ /* 0x000fc60008011606 */
[----:B------:R-:W-:Y:S01]  /*1a30*/  UMOV UR6, URZ ;  /* 0x0000003f00067c82 */ /* 0x000fe20008000000 */
[----:B------:R-:W-:-:S03]  /*1a40*/  ULOP3.LUT UR9, UR7, 0x3fff, URZ, 0xc0, !UPT ;  /* 0x00003fff07097892 */ /* 0x000fc6000f8ec03f */
[----:B------:R-:W-:-:S09]  /*1a50*/  UMOV UR7, URZ ;  /* 0x0000003f00077c82 */ /* 0x000fd20008000000 */
.L_x_26:
[----:B------:R-:W-:-:S13]  /*1a60*/  ISETP.NE.AND P1, PT, R93, 0x3, PT ;  /* 0x000000035d00780c */ /* 0x000fda0003f25270 */
[----:B0-----:R-:W-:Y:S05]  /*1a70*/  @!P1 BRA `(.L_x_19) ;  /* 0x0000000000049947 */ /* 0x001fea0003800000 */
[----:B------:R-:W-:Y:S01]  /*1a80*/  BPT.TRAP 0x1 ;  /* 0x000000040000795c */ /* 0x000fe20000300000 */
.L_x_19:
[----:B------:R-:W0:Y:S01]  /*1a90*/  S2UR UR12, SR_CgaCtaId ;  /* 0x00000000000c79c3 */ /* 0x000e220000008800 */
[----:B------:R-:W-:Y:S01]  /*1aa0*/  UMOV UR11, 0x400 ;  /* 0x00000400000b7882 */ /* 0x000fe20000000000 */
[----:B------:R-:W-:Y:S01]  /*1ab0*/  SHF.L.U32 R21, R23, 0x1f, RZ ;  /* 0x0000001f17157819 */ /* 0x000fe200000006ff */
[----:B0-----:R-:W-:-:S04]  /*1ac0*/  ULEA UR18, UR12, UR11, 0x18 ;  /* 0x0000000b0c127291 */ /* 0x001fc8000f8ec03f */
[----:B------:R-:W-:-:S09]  /*1ad0*/  ULEA UR11, UR10, UR18, 0x3 ;  /* 0x000000120a0b7291 */ /* 0x000fd2000f8e183f */
[----:B------:R0:W1:Y:S01]  /*1ae0*/  SYNCS.PHASECHK.TRANS64.TRYWAIT P0, [UR11], R21 ;  /* 0x00000015ff0075a7 */ /* 0x000062000800014b */
[----:B------:R-:W-:Y:S05]  /*1af0*/  @!P1 BRA `(.L_x_20) ;  /* 0x0000000000049947 */ /* 0x000fea0003800000 */
[----:B------:R-:W-:Y:S01]  /*1b00*/  BPT.TRAP 0x1 ;  /* 0x000000040000795c */ /* 0x000fe20000300000 */
.L_x_20:
[C---:B------:R-:W-:Y:S02]  /*1b10*/  IMAD.SHL.U32 R15, R4.reuse, 0x40, RZ ;  /* 0x00000040040f7824 */ /* 0x040fe400078e00ff */
[C---:B------:R-:W-:Y:S02]  /*1b20*/  IMAD.SHL.U32 R200, R4.reuse, 0x400, RZ ;  /* 0x0000040004c87824 */ /* 0x040fe400078e00ff */
[----:B------:R-:W-:Y:S01]  /*1b30*/  IMAD.SHL.U32 R202, R4, 0x20, RZ ;  /* 0x0000002004ca7824 */ /* 0x000fe200078e00ff */
[----:B------:R-:W-:-:S04]  /*1b40*/  LOP3.LUT R15, R15, 0x3800, RZ, 0xc0, !PT ;  /* 0x000038000f0f7812 */ /* 0x000fc800078ec0ff */
[----:B------:R-:W-:Y:S01]  /*1b50*/  LOP3.LUT R15, R15, 0x400, R200, 0xf8, !PT ;  /* 0x000004000f0f7812 */ /* 0x000fe200078ef8c8 */
[----:B------:R-:W-:-:S03]  /*1b60*/  IMAD.SHL.U32 R200, R4, 0x10, RZ ;  /* 0x0000001004c87824 */ /* 0x000fc600078e00ff */
[----:B------:R-:W-:-:S04]  /*1b70*/  LOP3.LUT R15, R15, 0x380, R202, 0xf8, !PT ;  /* 0x000003800f0f7812 */ /* 0x000fc800078ef8ca */
[----:B------:R-:W-:Y:S01]  /*1b80*/  LOP3.LUT R15, R15, 0x20, R200, 0xf8, !PT ;  /* 0x000000200f0f7812 */ /* 0x000fe200078ef8c8 */
[----:B------:R-:W-:-:S03]  /*1b90*/  IMAD.U32 R200, RZ, RZ, UR10 ;  /* 0x0000000affc87e24 */ /* 0x000fc6000f8e00ff */
[----:B------:R-:W-:-:S05]  /*1ba0*/  SHF.R.U32.HI R15, RZ, 0x3, R15 ;  /* 0x00000003ff0f7819 */ /* 0x000fca000001160f */
[----:B------:R-:W-:Y:S01]  /*1bb0*/  IMAD R15, R200, 0x1000, R15 ;  /* 0x00001000c80f7824 */ /* 0x000fe200078e020f */
[----:B-1----:R-:W-:Y:S06]  /*1bc0*/  @P0 BRA `(.L_x_21) ;  /* 0x0000000000080947 */ /* 0x002fec0003800000 */
[----:B------:R-:W1:Y:S02]  /*1bd0*/  SYNCS.PHASECHK.TRANS64.TRYWAIT P0, [UR11], R21 ;  /* 0x00000015ff0075a7 */ /* 0x000e64000800014b */
[----:B-1----:R-:W-:Y:S05]  /*1be0*/  @!P0 BRA `(.L_x_22) ;  /* 0x0000007400f08947 */ /* 0x002fea0003800000 */
.L_x_21:
[----:B---3--:R-:W-:Y:S01]  /*1bf0*/  LDS R89, [R15+UR18+0x30180] ;  /* 0x030180120f597984 */ /* 0x008fe20008000800 */
[----:B------:R-:W-:Y:S02]  /*1c00*/  UIADD3 UR11, UR18, 0x20180, URZ ;  /* 0x00020180120b7890 */ /* 0x000fe4000fffe03f */
[----:B------:R-:W-:Y:S01]  /*1c10*/  USEL UR7, UR7, URZ, !UP0 ;  /* 0x0000003f07077287 */ /* 0x000fe2000c000000 */
[----:B-1----:R-:W-:Y:S01]  /*1c20*/  LDS R200, [R15+UR18+0x30980] ;  /* 0x030980120fc87984 */ /* 0x002fe20008000800 */
[----:B------:R-:W-:Y:S02]  /*1c30*/  USHF.R.U32.HI UR11, URZ, 0x4, UR11 ;  /* 0x000000043f0b7899 */ /* 0x000fe4000801160b */
[----:B------:R-:W-:Y:S01]  /*1c40*/  ULOP3.LUT UR13, UR9, 0x10000, URZ, 0xfc, !UPT ;  /* 0x00010000090d7892 */ /* 0x000fe2000f8efc3f */
[----:B------:R-:W-:Y:S01]  /*1c50*/  LDS R95, [R15+UR18+0x30188] ;  /* 0x030188120f5f7984 */ /* 0x000fe20008000800 */
[----:B------:R-:W-:Y:S02]  /*1c60*/  ULOP3.LUT UR11, UR11, 0x3fff, URZ, 0xc0, !UPT ;  /* 0x00003fff0b0b7892 */ /* 0x000fe4000f8ec03f */
[----:B------:R-:W-:Y:S01]  /*1c70*/  UISETP.NE.U32.AND UP0, UPT, UR7, URZ, UPT ;  /* 0x0000003f0700728c */ /* 0x000fe2000bf05070 */
[----:B------:R-:W1:Y:S01]  /*1c80*/  LDS R202, [R15+UR18+0x30988] ;  /* 0x030988120fca7984 */ /* 0x000e620008000800 */
[----:B------:R-:W-:-:S02]  /*1c90*/  ULOP3.LUT UR12, UR11, 0x10000, URZ, 0xfc, !UPT ;  /* 0x000100000b0c7892 */ /* 0x000fc4000f8efc3f */
[----:B------:R-:W-:Y:S02]  /*1ca0*/  ULEA UR11, UR10, UR13, 0xa ;  /* 0x0000000d0a0b7291 */ /* 0x000fe4000f8e503f */
[----:B------:R-:W-:Y:S01]  /*1cb0*/  ULEA UR7, UR10, UR12, 0x9 ;  /* 0x0000000c0a077291 */ /* 0x000fe2000f8e483f */
[----:B------:R-:W-:Y:S01]  /*1cc0*/  UMOV UR13, 0x80000020 ;  /* 0x80000020000d7882 */ /* 0x000fe20000000000 */
[----:B------:R-:W-:Y:S01]  /*1cd0*/  UMOV UR15, 0x40000040 ;  /* 0x40000040000f7882 */ /* 0x000fe20000000000 */
[----:B------:R-:W-:Y:S02]  /*1ce0*/  UIADD3 UR6, UR6, 0x2, URZ ;  /* 0x0000000206067890 */ /* 0x000fe4000fffe03f */
[----:B------:R-:W-:Y:S02]  /*1cf0*/  UMOV UR12, UR11 ;  /* 0x0000000b000c7c82 */ /* 0x000fe40008000000 */
[----:B------:R-:W-:Y:S01]  /*1d00*/  UMOV UR14, UR7 ;  /* 0x00000007000e7c82 */ /* 0x000fe20008000000 */
[----:B-1----:R-:W-:-:S06]  /*1d10*/  WARPGROUP.ARRIVE ;  /* 0x00000000000079c5 */ /* 0x002fcc0000000000 */
[----:B------:R-:W-:Y:S01]  /*1d20*/  QGMMA.SP.64x64x64.F32.E4M3.E4M3 R56, gdesc[UR12], R56, UP0, R89 ;  /* 0x04e059000c3879f3 */ /* 0x000fe2000bf00a38 */
[----:B------:R-:W-:Y:S01]  /*1d30*/  UIADD3 UR12, UR11, 0x200, URZ ;  /* 0x000002000b0c7890 */ /* 0x000fe2000fffe03f */
[----:B------:R-:W-:-:S08]  /*1d40*/  UMOV UR13, 0x80000020 ;  /* 0x80000020000d7882 */ /* 0x000fd00000000000 */
[----:B------:R-:W-:Y:S01]  /*1d50*/  QGMMA.SP.64x64x64.F32.E4M3.E4M3 R24, gdesc[UR12], R24, UP0, R200 ;  /* 0x04e0c8000c1879f3 */ /* 0x000fe2000bf00a18 */
[----:B------:R-:W-:Y:S02]  /*1d60*/  UIADD3 UR12, UR11, 0x2, URZ ;  /* 0x000000020b0c7890 */ /* 0x000fe4000fffe03f */
[----:B------:R-:W-:Y:S01]  /*1d70*/  UIADD3 UR14, UR7, 0x4, URZ ;  /* 0x00000004070e7890 */ /* 0x000fe2000fffe03f */
[----:B------:R-:W-:Y:S01]  /*1d80*/  UMOV UR13, 0x80000020 ;  /* 0x80000020000d7882 */ /* 0x000fe20000000000 */
[----:B------:R-:W-:Y:S01]  /*1d90*/  UMOV UR15, 0x40000040 ;  /* 0x40000040000f7882 */ /* 0x000fe20000000000 */
[----:B------:R-:W-:-:S04]  /*1da0*/  UISETP.NE.AND UP0, UPT, UR6, UR19, UPT ;  /* 0x000000130600728c */ /* 0x000fc8000bf05270 */
[----:B------:R-:W-:-:S04]  /*1db0*/  USEL UR7, URZ, 0x1, UP0 ;  /* 0x000000013f077887 */ /* 0x000fc80008000000 */
[----:B------:R-:W-:-:S06]  /*1dc0*/  UISETP.NE.AND UP0, UPT, UR7, URZ, UPT ;  /* 0x0000003f0700728c */ /* 0x000fcc000bf05270 */
[----:B------:R-:W-:Y:S01]  /*1dd0*/  PLOP3.LUT P0, PT, PT, PT, UP0, 0x80, 0x0 ;  /* 0x000000000000781c */ /* 0x000fe20003f0f008 */
[----:B------:R-:W-:Y:S01]  /*1de0*/  QGMMA.SP.64x64x64.F32.E4M3.E4M3 R56, gdesc[UR12], R56, R95 ;  /* 0x04e05f000c3879f3 */ /* 0x000fe20008700a38 */
[----:B------:R-:W-:Y:S01]  /*1df0*/  UIADD3 UR12, UR11, 0x202, URZ ;  /* 0x000002020b0c7890 */ /* 0x000fe2000fffe03f */
[----:B------:R-:W-:-:S08]  /*1e00*/  UMOV UR13, 0x80000020 ;  /* 0x80000020000d7882 */ /* 0x000fd00000000000 */
[----:B------:R-:W-:Y:S03]  /*1e10*/  QGMMA.SP.64x64x64.F32.E4M3.E4M3 R24, gdesc[UR12], R24, R202, gsb0 ;  /* 0x04e0ca000c1879f3 */ /* 0x000fe60008000a18 */
[----:B------:R-:W-:Y:S02]  /*1e20*/  WARPGROUP.DEPBAR.LE gsb0, 0x0 ;  /* 0x00008000000079c5 */ /* 0x000fe40000010000 */
[----:B------:R-:W-:Y:S05]  /*1e30*/  @!P0 BRA `(.L_x_23) ;  /* 0x0000000400088947 */ /* 0x000fea0003800000 */
[----:B------:R-:W-:Y:S01]  /*1e40*/  FADD R17, R56, R17 ;  /* 0x0000001138117221 */ /* 0x000fe20000000000 */
[----:B------:R-:W-:-:S01]  /*1e50*/  FADD R18, R57, R18 ;  /* 0x0000001239127221 */ /* 0x000fc20000000000 */
        /* <DEDUP_REMOVED lines=62> */
[----:B------:R-:W-:-:S02]  /*2240*/  WARPGROUP.DEPBAR.LE gsb0, 0x0 ;  /* 0x00008000000079c5 */ /* 0x000fc40000010000 */
[----:B------:R-:W-:-:S05]  /*2250*/  UMOV UR6, URZ ;  /* 0x0000003f00067c82 */ /* 0x000fca0008000000 */
.L_x_23:
[----:B------:R-:W-:Y:S05]  /*2260*/  @!P1 BRA `(.L_x_24) ;  /* 0x0000000000049947 */ /* 0x000fea0003800000 */
[----:B------:R-:W-:Y:S01]  /*2270*/  BPT.TRAP 0x1 ;  /* 0x000000040000795c */ /* 0x000fe20000300000 */
.L_x_24:
[----:B------:R-:W-:-:S13]  /*2280*/  LOP3.LUT P0, RZ, R8, R7, RZ, 0xc0, !PT ;  /* 0x0000000708ff7212 */ /* 0x000fda000780c0ff */
[----:B------:R-:W-:-:S04]  /*2290*/  @P0 LEA R15, R13, UR18, 0x3 ;  /* 0x000000120d0f0c11 */ /* 0x000fc8000f8e18ff */
[----:B------:R-:W-:-:S04]  /*22a0*/  @P0 IADD3 R200, R15, 0x40, RZ ;  /* 0x000000400fc80810 */ /* 0x000fc80007ffe0ff */
[----:B------:R-:W-:-:S04]  /*22b0*/  @P0 PRMT R200, R9, 0x654, R200 ;  /* 0x0000065409c80816 */ /* 0x000fc800000000c8 */
[----:B------:R1:W-:Y:S01]  /*22c0*/  @P0 SYNCS.ARRIVE.TRANS64.RED.A1T0 RZ, [R200+URZ], RZ ;  /* 0x000000ffc8ff09a7 */ /* 0x0003e2000810043f */
[----:B------:R-:W-:-:S13]  /*22d0*/  ISETP.GT.U32.AND P0, PT, R5, 0x1, PT ;  /* 0x000000010500780c */ /* 0x000fda0003f04070 */
[----:B-1----:R-:W-:Y:S05]  /*22e0*/  @P0 BRA `(.L_x_25) ;  /* 0x0000000000040947 */ /* 0x002fea0003800000 */
[----:B------:R-:W-:Y:S01]  /*22f0*/  BPT.TRAP 0x1 ;  /* 0x000000040000795c */ /* 0x000fe20000300000 */
.L_x_25:
[----:B------:R-:W-:Y:S01]  /*2300*/  UIADD3 UR10, UR10, 0x1, URZ ;  /* 0x000000010a0a7890 */ /* 0x000fe2000fffe03f */
[C---:B------:R-:W-:Y:S01]  /*2310*/  ISETP.GT.AND P1, PT, R12.reuse, 0x1, PT ;  /* 0x000000010c00780c */ /* 0x040fe20003f24270 */
[----:B------:R-:W-:Y:S02]  /*2320*/  VIADD R13, R13, 0x1 ;  /* 0x000000010d0d7836 */ /* 0x000fe40000000000 */
[----:B------:R-:W-:Y:S01]  /*2330*/  UISETP.NE.AND UP1, UPT, UR10, 0x8, UPT ;  /* 0x000000080a00788c */ /* 0x000fe2000bf25270 */
[----:B------:R-:W-:Y:S02]  /*2340*/  VIADD R12, R12, 0xffffffff ;  /* 0xffffffff0c0c7836 */ /* 0x000fe40000000000 */
[C---:B------:R-:W-:Y:S01]  /*2350*/  ISETP.NE.AND P0, PT, R13.reuse, 0x8, PT ;  /* 0x000000080d00780c */ /* 0x040fe20003f05270 */
[----:B------:R-:W-:Y:S02]  /*2360*/  USEL UR7, URZ, 0x1, UP1 ;  /* 0x000000013f077887 */ /* 0x000fe40008800000 */
[----:B------:R-:W-:Y:S01]  /*2370*/  USEL UR10, UR10, URZ, UP1 ;  /* 0x0000003f0a0a7287 */ /* 0x000fe20008800000 */
[----:B------:R-:W-:-:S03]  /*2380*/  SEL R13, R13, RZ, P0 ;  /* 0x000000ff0d0d7207 */ /* 0x000fc60000000000 */
[----:B------:R-:W-:Y:S01]  /*2390*/  LOP3.LUT R23, R23, UR7, RZ, 0x3c, !PT ;  /* 0x0000000717177c12 */ /* 0x000fe2000f8e3cff */
[----:B------:R-:W-:Y:S01]  /*23a0*/  UMOV UR7, 0x1 ;  /* 0x0000000100077882 */ /* 0x000fe20000000000 */
[----:B------:R-:W-:Y:S06]  /*23b0*/  @P1 BRA `(.L_x_26) ;  /* 0xfffffff400a81947 */ /* 0x000fec000383ffff */
.L_x_18:
[----:B------:R-:W1:Y:S01]  /*23c0*/  LDC R99, c[0x0][0x288] ;  /* 0x0000a200ff637b82 */ /* 0x000e620000000800 */
[----:B------:R-:W-:Y:S01]  /*23d0*/  LOP3.LUT R12, R4, 0x60, RZ, 0xc0, !PT ;  /* 0x00000060040c7812 */ /* 0x000fe200078ec0ff */
[----:B------:R-:W-:Y:S01]  /*23e0*/  UIADD3 UR5, UR8, UR5, URZ ;  /* 0x0000000508057290 */ /* 0x000fe2000fffe03f */
[----:B------:R-:W-:Y:S01]  /*23f0*/  SHF.R.U32.HI R13, RZ, 0x2, R4 ;  /* 0x00000002ff0d7819 */ /* 0x000fe20000011604 */
[----:B------:R-:W-:Y:S01]  /*2400*/  UISETP.NE.AND UP0, UPT, UR6, URZ, UPT ;  /* 0x0000003f0600728c */ /* 0x000fe2000bf05270 */
[----:B------:R-:W-:Y:S01]  /*2410*/  SHF.R.U32.HI R12, RZ, 0x5, R12 ;  /* 0x00000005ff0c7819 */ /* 0x000fe2000001160c */
[----:B------:R-:W-:Y:S01]  /*2420*/  ULDC UR7, c[0x0][0x284] ;  /* 0x0000a10000077ab9 */ /* 0x000fe20000000800 */
[----:B------:R-:W-:Y:S01]  /*2430*/  LOP3.LUT R13, R13, 0x7, RZ, 0xc0, !PT ;  /* 0x000000070d0d7812 */ /* 0x000fe200078ec0ff */
[----:B------:R-:W-:Y:S01]  /*2440*/  USHF.R.U32.HI UR6, URZ, 0x3, UR5 ;  /* 0x000000033f067899 */ /* 0x000fe20008011605 */
[----:B------:R-:W-:Y:S01]  /*2450*/  LOP3.LUT R15, R10, 0x1, RZ, 0xc0, !PT ;  /* 0x000000010a0f7812 */ /* 0x000fe200078ec0ff */
[C---:B------:R-:W-:Y:S01]  /*2460*/  IMAD.SHL.U32 R202, R12.reuse, 0x10, RZ ;  /* 0x000000100cca7824 */ /* 0x040fe200078e00ff */
[----:B0-----:R-:W-:Y:S01]  /*2470*/  SHF.R.S32.HI R21, RZ, 0x1f, R6 ;  /* 0x0000001fff157819 */ /* 0x001fe20000011406 */
[--C-:B------:R-:W-:Y:S01]  /*2480*/  IMAD R200, R12, -0x10, -R13.reuse ;  /* 0xfffffff00cc87824 */ /* 0x100fe200078e0a0d */
[----:B------:R-:W-:Y:S01]  /*2490*/  SHF.R.U32.HI R12, RZ, 0x1, R4 ;  /* 0x00000001ff0c7819 */ /* 0x000fe20000011604 */
[----:B------:R-:W-:Y:S01]  /*24a0*/  ULOP3.LUT UR6, UR6, 0x1, URZ, 0xc0, !UPT ;  /* 0x0000000106067892 */ /* 0x000fe2000f8ec03f */
[----:B------:R-:W-:Y:S01]  /*24b0*/  LOP3.LUT R13, R202, 0xfffffff0, R13, 0xe2, !PT ;  /* 0xfffffff0ca0d7812 */ /* 0x000fe200078ee20d */
[----:B------:R-:W-:Y:S01]  /*24c0*/  IMAD.SHL.U32 R202, R16, 0x40, RZ ;  /* 0x0000004010ca7824 */ /* 0x000fe200078e00ff */
[----:B------:R-:W-:Y:S01]  /*24d0*/  ULDC.64 UR10, c[0x0][0x6d0] ;  /* 0x0001b400000a7ab9 */ /* 0x000fe20000000a00 */
[----:B------:R-:W-:Y:S01]  /*24e0*/  IMAD R200, R15, -0x40, R200 ;  /* 0xffffffc00fc87824 */ /* 0x000fe200078e02c8 */
[----:B------:R-:W-:Y:S01]  /*24f0*/  LOP3.LUT R12, R13, 0x40, R12, 0xf8, !PT ;  /* 0x000000400d0c7812 */ /* 0x000fe200078ef80c */
[----:B------:R-:W-:Y:S01]  /*2500*/  IMAD.SHL.U32 R15, R14, 0x100, RZ ;  /* 0x000001000e0f7824 */ /* 0x000fe200078e00ff */
[----:B------:R-:W-:Y:S01]  /*2510*/  UISETP.NE.U32.AND UP1, UPT, UR6, 0x1, UPT ;  /* 0x000000010600788c */ /* 0x000fe2000bf25070 */
[----:B------:R-:W-:Y:S01]  /*2520*/  LOP3.LUT R14, R4, 0x3, RZ, 0xc0, !PT ;  /* 0x00000003040e7812 */ /* 0x000fe200078ec0ff */
[----:B------:R-:W-:Y:S01]  /*2530*/  IMAD R23, R21, UR10, RZ ;  /* 0x0000000a15177c24 */ /* 0x000fe2000f8e02ff */
[----:B-1----:R-:W-:Y:S01]  /*2540*/  ISETP.GE.AND P0, PT, R202, R99, PT ;  /* 0x00000063ca00720c */ /* 0x002fe20003f06270 */
[----:B------:R-:W-:Y:S01]  /*2550*/  UISETP.GT.U32.AND UP1, UPT, UR8, 0x7, !UP1 ;  /* 0x000000070800788c */ /* 0x000fe2000cf24070 */
[C---:B---3--:R-:W-:Y:S01]  /*2560*/  IADD3 R89, -R15.reuse, UR7, R200 ;  /* 0x000000070f597c10 */ /* 0x048fe2000fffe1c8 */
[----:B------:R-:W-:Y:S01]  /*2570*/  IMAD R99, R14, -0x2, R99 ;  /* 0xfffffffe0e637824 */ /* 0x000fe200078e0263 */
[----:B------:R-:W-:Y:S01]  /*2580*/  ISETP.GE.OR P0, PT, R15, UR7, P0 ;  /* 0x000000070f007c0c */ /* 0x000fe20008706670 */
[----:B------:R-:W-:Y:S01]  /*2590*/  USEL UR7, URZ, 0x1, !UP0 ;  /* 0x000000013f077887 */ /* 0x000fe2000c000000 */
[----:B------:R-:W-:Y:S01]  /*25a0*/  LOP3.LUT R12, R12, R15, RZ, 0xfc, !PT ;  /* 0x0000000f0c0c7212 */ /* 0x000fe200078efcff */
[----:B------:R-:W-:Y:S01]  /*25b0*/  UISETP.GT.U32.AND UP0, UPT, UR5, 0x7, UPT ;  /* 0x000000070500788c */ /* 0x000fe2000bf04070 */
[C---:B------:R-:W-:Y:S01]  /*25c0*/  IMAD R23, R6.reuse, UR11, R23 ;  /* 0x0000000b06177c24 */ /* 0x040fe2000f8e0217 */
[----:B------:R-:W-:Y:S01]  /*25d0*/  USEL UR6, URZ, 0x1, !UP1 ;  /* 0x000000013f067887 */ /* 0x000fe2000c800000 */
[--C-:B------:R-:W-:Y:S01]  /*25e0*/  SHF.R.S32.HI R13, RZ, 0x1f, R12.reuse ;  /* 0x0000001fff0d7819 */ /* 0x100fe2000001140c */
[----:B------:R-:W-:Y:S01]  /*25f0*/  UISETP.LT.U32.AND UP0, UPT, UR8, 0x8, UP0 ;  /* 0x000000080800788c */ /* 0x000fe20008701070 */
[----:B------:R-:W-:Y:S01]  /*2600*/  ISETP.NE.AND P1, PT, RZ, UR7, PT ;  /* 0x00000007ff007c0c */ /* 0x000fe2000bf25270 */
[----:B------:R-:W-:Y:S01]  /*2610*/  ULOP3.LUT UR5, UR5, 0x7, URZ, 0xc0, !UPT ;  /* 0x0000000705057892 */ /* 0x000fe2000f8ec03f */
[----:B------:R-:W-:Y:S01]  /*2620*/  IMAD.MOV.U32 R212, RZ, RZ, R19 ;  /* 0x000000ffffd47224 */ /* 0x000fe200078e0013 */
[----:B------:R-:W-:Y:S01]  /*2630*/  USEL UR9, URZ, 0x1, !UP0 ;  /* 0x000000013f097887 */ /* 0x000fe2000c000000 */
[----:B------:R-:W-:-:S03]  /*2640*/  IMAD.WIDE.U32 R14, R6, UR10, R12 ;  /* 0x0000000a060e7c25 */ /* 0x000fc6000f8e000c */
[----:B------:R-:W-:Y:S01]  /*2650*/  ULOP3.LUT UR4, UR6, UR4, UR9, 0x96, !UPT ;  /* 0x0000000406047292 */ /* 0x000fe2000f8e9609 */
[----:B------:R-:W-:Y:S01]  /*2660*/  IMAD.MOV.U32 R200, RZ, RZ, R20 ;  /* 0x000000ffffc87224 */ /* 0x000fe200078e0014 */
[----:B------:R-:W-:Y:S01]  /*2670*/  IADD3 R19, R15, R23, RZ ;  /* 0x000000170f137210 */ /* 0x000fe20007ffe0ff */
[----:B------:R-:W-:Y:S02]  /*2680*/  IMAD.MOV.U32 R103, RZ, RZ, R18 ;  /* 0x000000ffff677224 */ /* 0x000fe400078e0012 */
[----:B------:R-:W-:Y:S01]  /*2690*/  IMAD.MOV.U32 R101, RZ, RZ, R17 ;  /* 0x000000ffff657224 */ /* 0x000fe200078e0011 */
[----:B------:R-:W-:Y:S06]  /*26a0*/  @!P1 BRA `(.L_x_27) ;  /* 0x0000000400049947 */ /* 0x000fec0003800000 */
[----:B------:R-:W-:Y:S01]  /*26b0*/  FADD R101, R56, R101 ;  /* 0x0000006538657221 */ /* 0x000fe20000000000 */
        /* <DEDUP_REMOVED lines=63> */
[----:B------:R-:W-:-:S06]  /*2ab0*/  WARPGROUP.DEPBAR.LE gsb0, 0x0 ;  /* 0x00008000000079c5 */ /* 0x000fcc0000010000 */
.L_x_27:
[----:B------:R-:W-:Y:S02]  /*2ac0*/  WARPGROUP.DEPBAR.LE gsb0, 0x0 ;  /* 0x00008000000079c5 */ /* 0x000fe40000010000 */
[----:B------:R-:W-:Y:S02]  /*2ad0*/  IMAD.MOV.U32 R15, RZ, RZ, R19 ;  /* 0x000000ffff0f7224 */ /* 0x000fe400078e0013 */
[----:B------:R-:W-:Y:S02]  /*2ae0*/  IMAD.IADD R99, R99, 0x1, -R202 ;  /* 0x0000000163637824 */ /* 0x000fe400078e0aca */
[----:B------:R-:W-:Y:S01]  /*2af0*/  IMAD.MOV.U32 R86, RZ, RZ, -0x1 ;  /* 0xffffffffff567424 */ /* 0x000fe200078e00ff */
[----:B------:R-:W-:Y:S06]  /*2b00*/  @P0 BRA `(.L_x_28) ;  /* 0x0000004800440947 */ /* 0x000fec0003800000 */
[----:B------:R-:W0:Y:S01]  /*2b10*/  LDC.64 R26, c[0x0][0x6c8] ;  /* 0x0001b200ff1a7b82 */ /* 0x000e220000000a00 */
[----:B------:R-:W-:Y:S01]  /*2b20*/  IMAD.WIDE R16, R16, 0x40, RZ ;  /* 0x0000004010107825 */ /* 0x000fe200078e02ff */
[----:B----45:R-:W-:Y:S01]  /*2b30*/  FSETP.NEU.AND P1, PT, R88, RZ, PT ;  /* 0x000000ff5800720b */ /* 0x030fe20003f2d000 */
[----:B------:R-:W-:Y:S01]  /*2b40*/  BSSY B0, `(.L_x_28) ;  /* 0x000048d000007945 */ /* 0x000fe20003800000 */
[----:B------:R-:W-:Y:S01]  /*2b50*/  ISETP.GT.AND P0, PT, R99, RZ, PT ;  /* 0x000000ff6300720c */ /* 0x000fe20003f04270 */
[----:B------:R-:W-:-:S03]  /*2b60*/  IMAD.SHL.U32 R97, R4, 0x2, RZ ;  /* 0x0000000204617824 */ /* 0x000fc600078e00ff */
[----:B------:R-:W-:Y:S02]  /*2b70*/  ISETP.GT.AND P2, PT, R89, RZ, P0 ;  /* 0x000000ff5900720c */ /* 0x000fe40000744270 */
[----:B------:R-:W-:Y:S01]  /*2b80*/  LOP3.LUT R97, R16, 0x6, R97, 0xf8, !PT ;  /* 0x0000000610617812 */ /* 0x000fe200078ef861 */
[----:B0-----:R-:W-:-:S04]  /*2b90*/  IMAD R18, R17, R26, RZ ;  /* 0x0000001a11127224 */ /* 0x001fc800078e02ff */
[----:B------:R-:W-:-:S04]  /*2ba0*/  IMAD.WIDE.U32 R28, R97, R26, R14 ;  /* 0x0000001a611c7225 */ /* 0x000fc800078e000e */
[----:B------:R-:W-:-:S04]  /*2bb0*/  IMAD R15, R97, R27, R18 ;  /* 0x0000001b610f7224 */ /* 0x000fc800078e0212 */
[----:B------:R-:W-:Y:S01]  /*2bc0*/  IMAD.IADD R31, R29, 0x1, R15 ;  /* 0x000000011d1f7824 */ /* 0x000fe200078e020f */
[----:B------:R-:W-:Y:S06]  /*2bd0*/  @!P1 BRA `(.L_x_29) ;  /* 0x00000034007c9947 */ /* 0x000fec0003800000 */
[----:B------:R-:W0:Y:S01]  /*2be0*/  LDC.64 R64, c[0x0][0x6b0] ;  /* 0x0001ac00ff407b82 */ /* 0x000e220000000a00 */
[----:B------:R-:W-:Y:S01]  /*2bf0*/  ULDC.64 UR6, c[0x0][0x6b8] ;  /* 0x0001ae0000067ab9 */ /* 0x000fe20000000a00 */
[----:B------:R-:W-:Y:S01]  /*2c00*/  ULDC.64 UR10, c[0x0][0x6a8] ;  /* 0x0001aa00000a7ab9 */ /* 0x000fe20000000a00 */
[----:B------:R-:W-:Y:S01]  /*2c10*/  IMAD R95, R21, UR6, RZ ;  /* 0x00000006155f7c24 */ /* 0x000fe2000f8e02ff */
[----:B------:R-:W-:Y:S01]  /*2c20*/  ULDC.64 UR12, c[0x0][0x6c0] ;  /* 0x0001b000000c7ab9 */ /* 0x000fe20000000a00 */
[----:B------:R-:W-:-:S03]  /*2c30*/  IMAD.WIDE.U32 R68, R6, UR6, R12 ;  /* 0x0000000606447c25 */ /* 0x000fc6000f8e000c */
[----:B------:R-:W1:Y:S01]  /*2c40*/  LDC.64 R24, c[0x0][0x6b0] ;  /* 0x0001ac00ff187b82 */ /* 0x000e620000000a00 */
[----:B------:R-:W-:Y:S02]  /*2c50*/  IMAD R95, R6, UR7, R95 ;  /* 0x00000007065f7c24 */ /* 0x000fe4000f8e025f */
[----:B------:R-:W-:Y:S02]  /*2c60*/  IMAD.MOV.U32 R66, RZ, RZ, R68 ;  /* 0x000000ffff427224 */ /* 0x000fe400078e0044 */
[----:B------:R-:W-:Y:S02]  /*2c70*/  IMAD.IADD R67, R69, 0x1, R95 ;  /* 0x0000000145437824 */ /* 0x000fe400078e025f */
[-C--:B0-----:R-:W-:Y:S02]  /*2c80*/  IMAD R16, R17, R64.reuse, RZ ;  /* 0x0000004011107224 */ /* 0x081fe400078e02ff */
[----:B------:R-:W-:-:S04]  /*2c90*/  IMAD.WIDE.U32 R14, R97, R64, R66 ;  /* 0x00000040610e7225 */ /* 0x000fc800078e0042 */
[----:B------:R-:W-:Y:S01]  /*2ca0*/  IMAD R87, R97, R65, R16 ;  /* 0x0000004161577224 */ /* 0x000fe200078e0210 */
[----:B------:R-:W-:-:S04]  /*2cb0*/  LEA R16, P1, R14, UR10, 0x2 ;  /* 0x0000000a0e107c11 */ /* 0x000fc8000f8210ff */
[----:B------:R-:W-:-:S04]  /*2cc0*/  IADD3 R15, R15, R87, RZ ;  /* 0x000000570f0f7210 */ /* 0x000fc80007ffe0ff */
[----:B------:R-:W-:-:S05]  /*2cd0*/  LEA.HI.X R17, R14, UR11, R15, 0x2, P1 ;  /* 0x0000000b0e117c11 */ /* 0x000fca00088f140f */
[----:B------:R0:W3:Y:S01]  /*2ce0*/  @P2 LDG.E.LTC128B R23, desc[UR16][R16.64] ;  /* 0x0000001010172981 */ /* 0x0000e2000c1e1920 */
[C---:B------:R-:W-:Y:S01]  /*2cf0*/  LEA R14, P1, R28.reuse, UR12, 0x2 ;  /* 0x0000000c1c0e7c11 */ /* 0x040fe2000f8210ff */
[-C--:B------:R-:W-:Y:S01]  /*2d00*/  IMAD.WIDE.U32 R18, R97, R64.reuse, R12 ;  /* 0x0000004061127225 */ /* 0x080fe200078e000c */
[----:B------:R-:W-:Y:S01]  /*2d10*/  ISETP.GT.AND P6, PT, R99, 0x1, PT ;  /* 0x000000016300780c */ /* 0x000fe20003fc4270 */
[----:B------:R-:W-:Y:S01]  /*2d20*/  BSSY B1, `(.L_x_30) ;  /* 0x0000014000017945 */ /* 0x000fe20003800000 */
[----:B------:R-:W-:Y:S01]  /*2d30*/  LEA.HI.X R15, R28, UR13, R31, 0x2, P1 ;  /* 0x0000000d1c0f7c11 */ /* 0x000fe200088f141f */
[----:B-1----:R-:W-:Y:S01]  /*2d40*/  IMAD.WIDE.U32 R30, R97, R64, R24 ;  /* 0x00000040611e7225 */ /* 0x002fe200078e0018 */
[----:B------:R-:W-:Y:S02]  /*2d50*/  ISETP.GT.AND P1, PT, R89, RZ, P6 ;  /* 0x000000ff5900720c */ /* 0x000fe40003724270 */
[----:B------:R-:W-:Y:S01]  /*2d60*/  LOP3.LUT R91, R91, 0xfffffffd, RZ, 0xc0, !PT ;  /* 0xfffffffd5b5b7812 */ /* 0x000fe200078ec0ff */
[C---:B------:R-:W-:Y:S01]  /*2d70*/  IMAD.IADD R33, R87.reuse, 0x1, R31 ;  /* 0x0000000157217824 */ /* 0x040fe200078e021f */
[----:B0-----:R-:W-:Y:S01]  /*2d80*/  IADD3 R17, P3, R68, R30, RZ ;  /* 0x0000001e44117210 */ /* 0x001fe20007f7e0ff */
[----:B------:R-:W-:-:S03]  /*2d90*/  IMAD.IADD R19, R87, 0x1, R19 ;  /* 0x0000000157137824 */ /* 0x000fc600078e0213 */
[----:B------:R-:W-:Y:S01]  /*2da0*/  LEA R16, P4, R17, UR10, 0x2 ;  /* 0x0000000a11107c11 */ /* 0x000fe2000f8810ff */
[----:B------:R-:W-:Y:S01]  /*2db0*/  IMAD.X R32, R33, 0x1, R67, P3 ;  /* 0x0000000121207824 */ /* 0x000fe200018e0643 */
[----:B------:R-:W-:-:S04]  /*2dc0*/  @P6 LOP3.LUT R91, R91, 0x2, RZ, 0xfc, !PT ;  /* 0x000000025b5b6812 */ /* 0x000fc800078efcff */
[----:B------:R-:W-:Y:S01]  /*2dd0*/  LEA.HI.X R17, R17, UR11, R32, 0x2, P4 ;  /* 0x0000000b11117c11 */ /* 0x000fe2000a0f1420 */
[----:B---3--:R-:W-:-:S04]  /*2de0*/  FMUL R20, R23, R88 ;  /* 0x0000005817147220 */ /* 0x008fc80000400000 */
[----:B--2---:R-:W-:Y:S01]  /*2df0*/  FFMA R101, R101, R11, R20 ;  /* 0x0000000b65657223 */ /* 0x004fe20000000014 */
[----:B------:R-:W-:-:S04]  /*2e00*/  IMAD.WIDE.U32 R20, R6, UR6, R18 ;  /* 0x0000000606147c25 */ /* 0x000fc8000f8e0012 */
[----:B------:R0:W-:Y:S01]  /*2e10*/  @P2 STG.E desc[UR16][R14.64], R101 ;  /* 0x000000650e002986 */ /* 0x0001e2000c101910 */
[----:B------:R-:W-:Y:S01]  /*2e20*/  IADD3 R28, P2, R12, R30, RZ ;  /* 0x0000001e0c1c7210 */ /* 0x000fe20007f5e0ff */
[----:B------:R-:W-:Y:S01]  /*2e30*/  IMAD.IADD R19, R95, 0x1, R21 ;  /* 0x000000015f137824 */ /* 0x000fe200078e0215 */
[----:B------:R-:W-:Y:S11]  /*2e40*/  @!P1 BRA `(.L_x_31) ;  /* 0x0000000000049947 */ /* 0x000ff60003800000 */
[----:B------:R1:W5:Y:S02]  /*2e50*/  LDG.E.LTC128B R23, desc[UR16][R16.64] ;  /* 0x0000001010177981 */ /* 0x000364000c1e1920 */
.L_x_31:
[----:B------:R-:W-:Y:S05]  /*2e60*/  BSYNC B1 ;  /* 0x0000000000017941 */ /* 0x000fea0003800000 */
.L_x_30:
[----:B-1----:R-:W-:Y:S01]  /*2e70*/  LEA R16, P4, R20, UR10, 0x2 ;  /* 0x0000000a14107c11 */ /* 0x002fe2000f8810ff */
[----:B-----5:R-:W-:Y:S01]  /*2e80*/  FMUL R32, R23, R88 ;  /* 0x0000005817207220 */ /* 0x020fe20000400000 */
[----:B------:R-:W-:Y:S01]  /*2e90*/  LEA R18, P3, R26, R14, 0x2 ;  /* 0x0000000e1a127211 */ /* 0x000fe200078610ff */
[----:B------:R-:W-:Y:S01]  /*2ea0*/  IMAD.X R29, R13, 0x1, R33, P2 ;  /* 0x000000010d1d7824 */ /* 0x000fe200010e0621 */
[----:B------:R-:W-:Y:S01]  /*2eb0*/  LEA.HI.X R17, R20, UR11, R19, 0x2, P4 ;  /* 0x0000000b14117c11 */ /* 0x000fe2000a0f1413 */
[----:B------:R-:W-:Y:S01]  /*2ec0*/  FFMA R103, R103, R11, R32 ;  /* 0x0000000b67677223 */ /* 0x000fe20000000020 */
[----:B------:R-:W-:Y:S01]  /*2ed0*/  LEA.HI.X R19, R26, R15, R27, 0x2, P3 ;  /* 0x0000000f1a137211 */ /* 0x000fe200018f141b */
[----:B------:R-:W-:Y:S01]  /*2ee0*/  IMAD.WIDE.U32 R28, R6, UR6, R28 ;  /* 0x00000006061c7c25 */ /* 0x000fe2000f8e001c */
[----:B------:R-:W-:Y:S01]  /*2ef0*/  ISETP.GT.AND P2, PT, R89, 0x8, P0 ;  /* 0x000000085900780c */ /* 0x000fe20000744270 */
[----:B------:R-:W-:Y:S02]  /*2f00*/  BSSY B1, `(.L_x_32) ;  /* 0x0000007000017945 */ /* 0x000fe40003800000 */
[----:B------:R1:W-:Y:S01]  /*2f10*/  @P1 STG.E desc[UR16][R18.64], R103 ;  /* 0x0000006712001986 */ /* 0x0003e2000c101910 */
[----:B------:R-:W-:-:S02]  /*2f20*/  IMAD.MOV.U32 R31, RZ, RZ, R33 ;  /* 0x000000ffff1f7224 */ /* 0x000fc400078e0021 */
[----:B------:R-:W-:Y:S02]  /*2f30*/  IMAD R202, R65, 0x7, RZ ;  /* 0x0000000741ca7824 */ /* 0x000fe400078e02ff */
[----:B------:R-:W-:-:S05]  /*2f40*/  IMAD.IADD R33, R95, 0x1, R29 ;  /* 0x000000015f217824 */ /* 0x000fca00078e021d */
[----:B------:R-:W-:Y:S05]  /*2f50*/  @!P2 BRA `(.L_x_33) ;  /* 0x000000000004a947 */ /* 0x000fea0003800000 */
[----:B------:R2:W5:Y:S02]  /*2f60*/  LDG.E.LTC128B R23, desc[UR16][R16.64+0x20] ;  /* 0x0000201010177981 */ /* 0x000564000c1e1920 */
.L_x_33:
[----:B------:R-:W-:Y:S05]  /*2f70*/  BSYNC B1 ;  /* 0x0000000000017941 */ /* 0x000fea0003800000 */
.L_x_32:
[----:B------:R-:W-:Y:S01]  /*2f80*/  ISETP.GT.AND P3, PT, R89, 0x8, P6 ;  /* 0x000000085900780c */ /* 0x000fe20003764270 */
[----:B-----5:R-:W-:Y:S01]  /*2f90*/  FMUL R21, R23, R88 ;  /* 0x0000005817157220 */ /* 0x020fe20000400000 */
[----:B------:R-:W-:Y:S01]  /*2fa0*/  ISETP.GT.AND P5, PT, R99, 0x8, PT ;  /* 0x000000086300780c */ /* 0x000fe20003fa4270 */
[----:B------:R-:W-:Y:S01]  /*2fb0*/  IMAD.WIDE.U32 R30, R64, 0x7, R30 ;  /* 0x00000007401e7825 */ /* 0x000fe200078e001e */
[----:B------:R-:W-:-:S03]  /*2fc0*/  LEA R20, P1, R28, UR10, 0x2 ;  /* 0x0000000a1c147c11 */ /* 0x000fc6000f8210ff */
[----:B------:R-:W-:Y:S01]  /*2fd0*/  FFMA R35, R212, R11, R21 ;  /* 0x0000000bd4237223 */ /* 0x000fe20000000015 */
[----:B------:R-:W-:Y:S01]  /*2fe0*/  LOP3.LUT R91, R91, 0xfffffffb, RZ, 0xc0, !PT ;  /* 0xfffffffb5b5b7812 */ /* 0x000fe200078ec0ff */
[----:B------:R-:W-:Y:S01]  /*2ff0*/  BSSY B1, `(.L_x_34) ;  /* 0x000000b000017945 */ /* 0x000fe20003800000 */
[----:B------:R-:W-:Y:S01]  /*3000*/  LEA.HI.X R21, R28, UR11, R33, 0x2, P1 ;  /* 0x0000000b1c157c11 */ /* 0x000fe200088f1421 */
[----:B------:R-:W-:Y:S01]  /*3010*/  IMAD.IADD R33, R31, 0x1, R202 ;  /* 0x000000011f217824 */ /* 0x000fe200078e02ca */
[----:B------:R-:W-:Y:S01]  /*3020*/  IADD3 R29, P1, R68, R30, RZ ;  /* 0x0000001e441d7210 */ /* 0x000fe20007f3e0ff */
[----:B------:R3:W-:Y:S01]  /*3030*/  @P2 STG.E desc[UR16][R14.64+0x20], R35 ;  /* 0x000020230e002986 */ /* 0x0007e2000c101910 */
[----:B------:R-:W-:Y:S02]  /*3040*/  ISETP.GT.AND P2, PT, R89, RZ, P5 ;  /* 0x000000ff5900720c */ /* 0x000fe40002f44270 */
[----:B------:R-:W-:Y:S02]  /*3050*/  IADD3.X R32, R33, R67, RZ, P1, !PT ;  /* 0x0000004321207210 */ /* 0x000fe40000ffe4ff */
[----:B------:R-:W-:-:S02]  /*3060*/  @P5 LOP3.LUT R91, R91, 0x4, RZ, 0xfc, !PT ;  /* 0x000000045b5b5812 */ /* 0x000fc400078efcff */
[----:B------:R-:W-:Y:S01]  /*3070*/  LEA R28, P1, R29, UR10, 0x2 ;  /* 0x0000000a1d1c7c11 */ /* 0x000fe2000f8210ff */
[----:B------:R-:W-:-:S12]  /*3080*/  @!P3 BRA `(.L_x_35) ;  /* 0x000000000004b947 */ /* 0x000fd80003800000 */
[----:B------:R4:W5:Y:S02]  /*3090*/  LDG.E.LTC128B R23, desc[UR16][R20.64+0x20] ;  /* 0x0000201014177981 */ /* 0x000964000c1e1920 */
.L_x_35:
[----:B------:R-:W-:Y:S05]  /*30a0*/  BSYNC B1 ;  /* 0x0000000000017941 */ /* 0x000fea0003800000 */
.L_x_34:
[----:B-----5:R-:W-:Y:S01]  /*30b0*/  FMUL R31, R23, R88 ;  /* 0x00000058171f7220 */ /* 0x020fe20000400000 */
[----:B------:R-:W-:Y:S01]  /*30c0*/  IMAD.MOV.U32 R45, RZ, RZ, R23 ;  /* 0x000000ffff2d7224 */ /* 0x000fe200078e0017 */
[----:B------:R-:W-:Y:S02]  /*30d0*/  LEA.HI.X R29, R29, UR11, R32, 0x2, P1 ;  /* 0x0000000b1d1d7c11 */ /* 0x000fe400088f1420 */
[----:B------:R-:W-:-:S05]  /*30e0*/  FFMA R37, R200, R11, R31 ;  /* 0x0000000bc8257223 */ /* 0x000fca000000001f */
[----:B------:R1:W-:Y:S04]  /*30f0*/  @P3 STG.E desc[UR16][R18.64+0x20], R37 ;  /* 0x0000202512003986 */ /* 0x0003e8000c101910 */
[----:B------:R-:W2:Y:S01]  /*3100*/  @P2 LDG.E.LTC128B R45, desc[UR16][R28.64] ;  /* 0x000000101c2d2981 */ /* 0x000ea2000c1e1920 */
[----:B------:R-:W-:Y:S02]  /*3110*/  IADD3 R34, P1, R30, R64, RZ ;  /* 0x000000401e227210 */ /* 0x000fe40007f3e0ff */
[----:B------:R-:W-:-:S03]  /*3120*/  ISETP.GT.AND P4, PT, R99, 0x9, PT ;  /* 0x000000096300780c */ /* 0x000fc60003f84270 */
[----:B---3--:R-:W-:Y:S02]  /*3130*/  IMAD.X R35, R33, 0x1, R65, P1 ;  /* 0x0000000121237824 */ /* 0x008fe400008e0641 */
[----:B------:R-:W-:-:S04]  /*3140*/  IMAD.WIDE.U32 R30, R64, 0x7, R34 ;  /* 0x00000007401e7825 */ /* 0x000fc800078e0022 */
[----:B------:R-:W-:Y:S01]  /*3150*/  IMAD.IADD R46, R202, 0x1, R31 ;  /* 0x00000001ca2e7824 */ /* 0x000fe200078e021f */
[----:B------:R-:W-:-:S05]  /*3160*/  IADD3 R32, P1, R30, R64, RZ ;  /* 0x000000401e207210 */ /* 0x000fca0007f3e0ff */
[----:B------:R-:W-:Y:S02]  /*3170*/  IMAD.X R33, R46, 0x1, R65, P1 ;  /* 0x000000012e217824 */ /* 0x000fe400008e0641 */
        /* <DEDUP_REMOVED lines=8> */
[----:B------:R-:W-:-:S05]  /*3200*/  IMAD.WIDE.U32 R56, R64, 0x7, R50 ;  /* 0x0000000740387825 */ /* 0x000fca00078e0032 */
[----:B------:R-:W-:Y:S02]  /*3210*/  IADD3 R78, R202, R57, RZ ;  /* 0x00000039ca4e7210 */ /* 0x000fe40007ffe0ff */
[----:B------:R-:W-:-:S05]  /*3220*/  IADD3 R58, P1, R56, R64, RZ ;  /* 0x00000040383a7210 */ /* 0x000fca0007f3e0ff */
[----:B------:R-:W-:Y:S02]  /*3230*/  IMAD.X R59, R78, 0x1, R65, P1 ;  /* 0x000000014e3b7824 */ /* 0x000fe400008e0641 */
[----:B------:R-:W-:-:S04]  /*3240*/  IMAD.WIDE.U32 R72, R64, 0x7, R58 ;  /* 0x0000000740487825 */ /* 0x000fc800078e003a */
[----:B------:R-:W-:Y:S01]  /*3250*/  IMAD.IADD R82, R202, 0x1, R73 ;  /* 0x00000001ca527824 */ /* 0x000fe200078e0249 */
[----:B------:R-:W-:-:S05]  /*3260*/  IADD3 R74, P1, R72, R64, RZ ;  /* 0x00000040484a7210 */ /* 0x000fca0007f3e0ff */
[----:B------:R-:W-:Y:S01]  /*3270*/  IMAD.X R75, R82, 0x1, R65, P1 ;  /* 0x00000001524b7824 */ /* 0x000fe200008e0641 */
[----:B------:R-:W-:Y:S01]  /*3280*/  IADD3 R23, P1, R34, R68, RZ ;  /* 0x0000004422177210 */ /* 0x000fe20007f3e0ff */
[----:B------:R-:W-:-:S04]  /*3290*/  IMAD.WIDE.U32 R70, R64, 0x7, R74 ;  /* 0x0000000740467825 */ /* 0x000fc800078e004a */
[----:B------:R-:W-:Y:S01]  /*32a0*/  IMAD.X R34, R35, 0x1, R67, P1 ;  /* 0x0000000123227824 */ /* 0x000fe200008e0643 */
[----:B0-----:R-:W-:Y:S01]  /*32b0*/  IADD3 R101, P1, P3, R68, R64, R70 ;  /* 0x0000004044657210 */ /* 0x001fe20007b3e046 */
[----:B------:R-:W-:-:S05]  /*32c0*/  IMAD.IADD R109, R202, 0x1, R71 ;  /* 0x00000001ca6d7824 */ /* 0x000fca00078e0247 */
[----:B------:R-:W-:Y:S02]  /*32d0*/  IADD3.X R200, R67, R65, R109, P1, P3 ;  /* 0x0000004143c87210 */ /* 0x000fe40000fe646d */
[----:B------:R-:W-:-:S04]  /*32e0*/  LEA R38, P1, R23, UR10, 0x2 ;  /* 0x0000000a17267c11 */ /* 0x000fc8000f8210ff */
[----:B------:R-:W-:Y:S01]  /*32f0*/  LEA.HI.X R39, R23, UR11, R34, 0x2, P1 ;  /* 0x0000000b17277c11 */ /* 0x000fe200088f1422 */
[----:B------:R-:W-:Y:S01]  /*3300*/  IMAD R23, R27, 0x1c, RZ ;  /* 0x0000001c1b177824 */ /* 0x000fe200078e02ff */
[----:B------:R-:W-:Y:S01]  /*3310*/  ISETP.GT.AND P1, PT, R89, RZ, P4 ;  /* 0x000000ff5900720c */ /* 0x000fe20002724270 */
[----:B------:R-:W-:-:S04]  /*3320*/  IMAD.WIDE.U32 R34, R26, 0x1c, R18 ;  /* 0x0000001c1a227825 */ /* 0x000fc800078e0012 */
[----:B------:R-:W-:Y:S02]  /*3330*/  IMAD.IADD R23, R35, 0x1, R23 ;  /* 0x0000000123177824 */ /* 0x000fe400078e0217 */
[----:B--2---:R-:W-:-:S04]  /*3340*/  FMUL R29, R45, R88 ;  /* 0x000000582d1d7220 */ /* 0x004fc80000400000 */
[----:B------:R-:W-:Y:S01]  /*3350*/  FFMA R47, R22, R11, R29 ;  /* 0x0000000b162f7223 */ /* 0x000fe2000000001d */
[----:B------:R-:W-:-:S05]  /*3360*/  IMAD.MOV.U32 R22, RZ, RZ, R34 ;  /* 0x000000ffff167224 */ /* 0x000fca00078e0022 */
[----:B------:R0:W-:Y:S04]  /*3370*/  @P2 STG.E desc[UR16][R22.64], R47 ;  /* 0x0000002f16002986 */ /* 0x0001e8000c101910 */
[----:B------:R2:W3:Y:S01]  /*3380*/  @P1 LDG.E.LTC128B R45, desc[UR16][R38.64] ;  /* 0x00000010262d1981 */ /* 0x0004e2000c1e1920 */
[----:B-1----:R-:W-:Y:S01]  /*3390*/  IMAD.WIDE.U32 R36, R64, 0x7, R24 ;  /* 0x0000000740247825 */ /* 0x002fe200078e0018 */
[----:B------:R-:W-:Y:S01]  /*33a0*/  SHF.L.U64.HI R105, R26, 0x5, R27 ;  /* 0x000000051a697819 */ /* 0x000fe2000001021b */
[----:B------:R-:W-:Y:S02]  /*33b0*/  BSSY B1, `(.L_x_36) ;  /* 0x0000018000017945 */ /* 0x000fe40003800000 */
[----:B------:R-:W-:Y:S02]  /*33c0*/  IMAD.IADD R37, R202, 0x1, R37 ;  /* 0x00000001ca257824 */ /* 0x000fe400078e0225 */
[----:B------:R-:W-:-:S02]  /*33d0*/  IMAD.SHL.U32 R103, R26, 0x20, RZ ;  /* 0x000000201a677824 */ /* 0x000fc400078e00ff */
[----:B------:R-:W-:-:S03]  /*33e0*/  IMAD.WIDE.U32 R24, R97, R64, R36 ;  /* 0x0000004061187225 */ /* 0x000fc600078e0024 */
[----:B------:R-:W-:-:S04]  /*33f0*/  IADD3 R28, P2, R12, R24, RZ ;  /* 0x000000180c1c7210 */ /* 0x000fc80007f5e0ff */
[----:B------:R-:W-:-:S03]  /*3400*/  IADD3.X R29, R13, R87, R25, P2, !PT ;  /* 0x000000570d1d7210 */ /* 0x000fc600017fe419 */
[----:B------:R-:W-:-:S05]  /*3410*/  IMAD.WIDE.U32 R28, R6, UR6, R28 ;  /* 0x00000006061c7c25 */ /* 0x000fca000f8e001c */
[----:B------:R-:W-:Y:S02]  /*3420*/  IADD3 R25, R95, R29, RZ ;  /* 0x0000001d5f197210 */ /* 0x000fe40007ffe0ff */
[----:B------:R-:W-:-:S04]  /*3430*/  LEA R24, P2, R28, UR10, 0x2 ;  /* 0x0000000a1c187c11 */ /* 0x000fc8000f8410ff */
[----:B------:R-:W-:Y:S02]  /*3440*/  LEA.HI.X R25, R28, UR11, R25, 0x2, P2 ;  /* 0x0000000b1c197c11 */ /* 0x000fe400090f1419 */
[----:B------:R-:W-:-:S05]  /*3450*/  IADD3 R26, P2, R103, R18, RZ ;  /* 0x00000012671a7210 */ /* 0x000fca0007f5e0ff */
[----:B------:R-:W-:Y:S01]  /*3460*/  IMAD.X R27, R105, 0x1, R19, P2 ;  /* 0x00000001691b7824 */ /* 0x000fe200010e0613 */
[----:B--2---:R-:W-:-:S05]  /*3470*/  IADD3 R38, P2, R36, R64, RZ ;  /* 0x0000004024267210 */ /* 0x004fca0007f5e0ff */
[----:B------:R-:W-:Y:S01]  /*3480*/  IMAD.X R39, R37, 0x1, R65, P2 ;  /* 0x0000000125277824 */ /* 0x000fe200010e0641 */
[----:B------:R-:W-:Y:S01]  /*3490*/  ISETP.GT.AND P2, PT, R89, 0x8, P5 ;  /* 0x000000085900780c */ /* 0x000fe20002f44270 */
[----:B---3--:R-:W-:Y:S01]  /*34a0*/  FMUL R29, R45, R88 ;  /* 0x000000582d1d7220 */ /* 0x008fe20000400000 */
[----:B0-----:R-:W-:-:S03]  /*34b0*/  IMAD.MOV.U32 R47, RZ, RZ, R45 ;  /* 0x000000ffff2f7224 */ /* 0x001fc600078e002d */
[----:B------:R-:W-:Y:S01]  /*34c0*/  FFMA R53, R210, R11, R29 ;  /* 0x0000000bd2357223 */ /* 0x000fe2000000001d */
[----:B------:R-:W-:-:S04]  /*34d0*/  IMAD.WIDE.U32 R28, R97, R64, R38 ;  /* 0x00000040611c7225 */ /* 0x000fc800078e0026 */
[----:B------:R0:W-:Y:S01]  /*34e0*/  @P1 STG.E desc[UR16][R26.64], R53 ;  /* 0x000000351a001986 */ /* 0x0001e2000c101910 */
[----:B------:R-:W-:-:S04]  /*34f0*/  IADD3 R28, P1, R12, R28, RZ ;  /* 0x0000001c0c1c7210 */ /* 0x000fc80007f3e0ff */
[----:B------:R-:W-:Y:S01]  /*3500*/  IADD3.X R29, R13, R87, R29, P1, !PT ;  /* 0x000000570d1d7210 */ /* 0x000fe20000ffe41d */
[----:B------:R-:W-:Y:S08]  /*3510*/  @!P2 BRA `(.L_x_37) ;  /* 0x000000000004a947 */ /* 0x000ff00003800000 */
[----:B------:R1:W5:Y:S02]  /*3520*/  LDG.E.LTC128B R47, desc[UR16][R24.64+0x20] ;  /* 0x00002010182f7981 */ /* 0x000364000c1e1920 */
.L_x_37:
[----:B------:R-:W-:Y:S05]  /*3530*/  BSYNC B1 ;  /* 0x0000000000017941 */ /* 0x000fea0003800000 */
.L_x_36:
[----:B0----5:R-:W-:Y:S01]  /*3540*/  FMUL R53, R47, R88 ;  /* 0x000000582f357220 */ /* 0x021fe20000400000 */
[----:B------:R-:W-:Y:S01]  /*3550*/  IMAD.WIDE.U32 R44, R6, UR6, R28 ;  /* 0x00000006062c7c25 */ /* 0x000fe2000f8e001c */
[----:B------:R-:W-:Y:S03]  /*3560*/  BSSY B1, `(.L_x_38) ;  /* 0x0000009000017945 */ /* 0x000fe60003800000 */
[----:B------:R-:W-:Y:S01]  /*3570*/  FFMA R53, R208, R11, R53 ;  /* 0x0000000bd0357223 */ /* 0x000fe20000000035 */
[----:B------:R-:W-:Y:S01]  /*3580*/  IMAD.IADD R29, R95, 0x1, R45 ;  /* 0x000000015f1d7824 */ /* 0x000fe200078e022d */
[----:B------:R-:W-:-:S03]  /*3590*/  LEA R28, P1, R44, UR10, 0x2 ;  /* 0x0000000a2c1c7c11 */ /* 0x000fc6000f8210ff */
[----:B------:R0:W-:Y:S01]  /*35a0*/  @P2 STG.E desc[UR16][R22.64+0x20], R53 ;  /* 0x0000203516002986 */ /* 0x0001e2000c101910 */
[----:B------:R-:W-:Y:S02]  /*35b0*/  ISETP.GT.AND P2, PT, R89, 0x8, P4 ;  /* 0x000000085900780c */ /* 0x000fe40002744270 */
[----:B------:R-:W-:-:S11]  /*35c0*/  LEA.HI.X R29, R44, UR11, R29, 0x2, P1 ;  /* 0x0000000b2c1d7c11 */ /* 0x000fd600088f141d */
[----:B0-----:R-:W-:Y:S05]  /*35d0*/  @!P2 BRA `(.L_x_39) ;  /* 0x000000000004a947 */ /* 0x001fea0003800000 */
[----:B------:R0:W5:Y:S02]  /*35e0*/  LDG.E.LTC128B R47, desc[UR16][R28.64+0x20] ;  /* 0x000020101c2f7981 */ /* 0x000164000c1e1920 */
.L_x_39:
[----:B------:R-:W-:Y:S05]  /*35f0*/  BSYNC B1 ;  /* 0x0000000000017941 */ /* 0x000fea0003800000 */
.L_x_38:
[----:B------:R-:W-:Y:S01]  /*3600*/  IADD3 R35, P1, R68, R30, RZ ;  /* 0x0000001e44237210 */ /* 0x000fe20007f3e0ff */
[----:B-----5:R-:W-:Y:S01]  /*3610*/  FMUL R31, R47, R88 ;  /* 0x000000582f1f7220 */ /* 0x020fe20000400000 */
[----:B------:R-:W-:Y:S01]  /*3620*/  ISETP.GT.AND P3, PT, R99, 0x10, PT ;  /* 0x000000106300780c */ /* 0x000fe20003f64270 */
[----:B------:R-:W-:Y:S01]  /*3630*/  BSSY B1, `(.L_x_40) ;  /* 0x000000e000017945 */ /* 0x000fe20003800000 */
[----:B------:R-:W-:Y:S01]  /*3640*/  LOP3.LUT R91, R91, 0xffffffef, RZ, 0xc0, !PT ;  /* 0xffffffef5b5b7812 */ /* 0x000fe200078ec0ff */
[----:B------:R-:W-:Y:S01]  /*3650*/  IMAD.X R46, R46, 0x1, R67, P1 ;  /* 0x000000012e2e7824 */ /* 0x000fe200008e0643 */
[----:B------:R-:W-:Y:S01]  /*3660*/  IADD3 R30, P1, R103, R34, RZ ;  /* 0x00000022671e7210 */ /* 0x000fe20007f3e0ff */
[----:B------:R-:W-:Y:S01]  /*3670*/  FFMA R53, R206, R11, R31 ;  /* 0x0000000bce357223 */ /* 0x000fe2000000001f */
[----:B------:R-:W-:-:S03]  /*3680*/  IMAD.MOV.U32 R107, RZ, RZ, R47 ;  /* 0x000000ffff6b7224 */ /* 0x000fc600078e002f */
[----:B------:R-:W-:Y:S01]  /*3690*/  IMAD.X R31, R105, 0x1, R23, P1 ;  /* 0x00000001691f7824 */ /* 0x000fe200008e0617 */
[----:B------:R-:W-:Y:S01]  /*36a0*/  ISETP.GT.AND P1, PT, R89, RZ, P3 ;  /* 0x000000ff5900720c */ /* 0x000fe20001f24270 */
[----:B------:R2:W-:Y:S01]  /*36b0*/  @P2 STG.E desc[UR16][R26.64+0x20], R53 ;  /* 0x000020351a002986 */ /* 0x0005e2000c101910 */
[----:B------:R-:W-:Y:S02]  /*36c0*/  LEA R44, P2, R35, UR10, 0x2 ;  /* 0x0000000a232c7c11 */ /* 0x000fe4000f8410ff */
[----:B------:R-:W-:Y:S02]  /*36d0*/  @P3 LOP3.LUT R91, R91, 0x10, RZ, 0xfc, !PT ;  /* 0x000000105b5b3812 */ /* 0x000fe400078efcff */
[----:B------:R-:W-:-:S07]  /*36e0*/  LEA.HI.X R45, R35, UR11, R46, 0x2, P2 ;  /* 0x0000000b232d7c11 */ /* 0x000fce00090f142e */
[----:B--2---:R-:W-:Y:S05]  /*36f0*/  @!P1 BRA `(.L_x_41) ;  /* 0x0000000000049947 */ /* 0x004fea0003800000 */
[----:B------:R2:W5:Y:S02]  /*3700*/  LDG.E.LTC128B R107, desc[UR16][R44.64] ;  /* 0x000000102c6b7981 */ /* 0x000564000c1e1920 */
.L_x_41:
[----:B------:R-:W-:Y:S05]  /*3710*/  BSYNC B1 ;  /* 0x0000000000017941 */ /* 0x000fea0003800000 */
.L_x_40:
[----:B-----5:R-:W-:Y:S01]  /*3720*/  FMUL R35, R107, R88 ;  /* 0x000000586b237220 */ /* 0x020fe20000400000 */
[----:B------:R-:W-:Y:S01]  /*3730*/  IMAD.WIDE.U32 R36, R64, 0x7, R36 ;  /* 0x0000000740247825 */ /* 0x000fe200078e0024 */
[----:B------:R-:W-:Y:S01]  /*3740*/  ISETP.GT.AND P2, PT, R99, 0x11, PT ;  /* 0x000000116300780c */ /* 0x000fe20003f44270 */
[----:B------:R-:W-:Y:S02]  /*3750*/  BSSY B1, `(.L_x_42) ;  /* 0x00000aa000017945 */ /* 0x000fe40003800000 */
[----:B------:R-:W-:Y:S01]  /*3760*/  FFMA R41, R204, R11, R35 ;  /* 0x0000000bcc297223 */ /* 0x000fe20000000023 */
[----:B------:R-:W-:-:S04]  /*3770*/  IMAD.WIDE.U32 R38, R64, 0x7, R38 ;  /* 0x0000000740267825 */ /* 0x000fc800078e0026 */
[----:B------:R3:W-:Y:S01]  /*3780*/  @P1 STG.E desc[UR16][R30.64], R41 ;  /* 0x000000291e001986 */ /* 0x0007e2000c101910 */
[----:B------:R-:W-:-:S04]  /*3790*/  IADD3 R34, P1, R32, R68, RZ ;  /* 0x0000004420227210 */ /* 0x000fc80007f3e0ff */
[----:B------:R-:W-:Y:S02]  /*37a0*/  IADD3.X R33, R33, R67, RZ, P1, !PT ;  /* 0x0000004321217210 */ /* 0x000fe40000ffe4ff */
[----:B------:R-:W-:-:S04]  /*37b0*/  LEA R32, P1, R34, UR10, 0x2 ;  /* 0x0000000a22207c11 */ /* 0x000fc8000f8210ff */
[----:B------:R-:W-:Y:S02]  /*37c0*/  LEA.HI.X R33, R34, UR11, R33, 0x2, P1 ;  /* 0x0000000b22217c11 */ /* 0x000fe400088f1421 */
[----:B------:R-:W-:-:S05]  /*37d0*/  IADD3 R34, P1, R103, R26, RZ ;  /* 0x0000001a67227210 */ /* 0x000fca0007f3e0ff */
[----:B------:R-:W-:Y:S01]  /*37e0*/  IMAD.X R35, R105, 0x1, R27, P1 ;  /* 0x0000000169237824 */ /* 0x000fe200008e061b */
[----:B--2---:R-:W-:-:S04]  /*37f0*/  IADD3 R44, P1, R36, R64, RZ ;  /* 0x00000040242c7210 */ /* 0x004fc80007f3e0ff */
[----:B------:R-:W-:Y:S02]  /*3800*/  IADD3.X R45, R65, R202, R37, P1, !PT ;  /* 0x000000ca412d7210 */ /* 0x000fe40000ffe425 */
[----:B------:R-:W-:-:S04]  /*3810*/  IADD3 R46, P1, R38, R64, RZ ;  /* 0x00000040262e7210 */ /* 0x000fc80007f3e0ff */
[----:B------:R-:W-:Y:S01]  /*3820*/  IADD3.X R47, R65, R202, R39, P1, !PT ;  /* 0x000000ca412f7210 */ /* 0x000fe20000ffe427 */
[----:B------:R-:W-:-:S04]  /*3830*/  IMAD.WIDE.U32 R38, R97, R64, R44 ;  /* 0x0000004061267225 */ /* 0x000fc800078e002c */
[----:B------:R-:W-:Y:S01]  /*3840*/  IMAD.WIDE.U32 R36, R97, R64, R46 ;  /* 0x0000004061247225 */ /* 0x000fe200078e002e */
[----:B------:R-:W-:-:S03]  /*3850*/  IADD3 R38, P1, R12, R38, RZ ;  /* 0x000000260c267210 */ /* 0x000fc60007f3e0ff */
[----:B------:R-:W-:Y:S01]  /*3860*/  IMAD.WIDE.U32 R44, R64, 0x7, R44 ;  /* 0x00000007402c7825 */ /* 0x000fe200078e002c */
[----:B------:R-:W-:Y:S02]  /*3870*/  IADD3.X R39, R13, R87, R39, P1, !PT ;  /* 0x000000570d277210 */ /* 0x000fe40000ffe427 */
[----:B------:R-:W-:Y:S01]  /*3880*/  IADD3 R52, P1, R12, R36, RZ ;  /* 0x000000240c347210 */ /* 0x000fe20007f3e0ff */
[----:B------:R-:W-:-:S03]  /*3890*/  IMAD.WIDE.U32 R46, R64, 0x7, R46 ;  /* 0x00000007402e7825 */ /* 0x000fc600078e002e */
[----:B------:R-:W-:Y:S01]  /*38a0*/  IADD3.X R53, R13, R87, R37, P1, !PT ;  /* 0x000000570d357210 */ /* 0x000fe20000ffe425 */
[----:B------:R-:W-:-:S04]  /*38b0*/  IMAD.WIDE.U32 R38, R6, UR6, R38 ;  /* 0x0000000606267c25 */ /* 0x000fc8000f8e0026 */
[----:B------:R-:W-:Y:S01]  /*38c0*/  IMAD.IADD R37, R95, 0x1, R39 ;  /* 0x000000015f257824 */ /* 0x000fe200078e0227 */
[----:B------:R-:W-:Y:S01]  /*38d0*/  LEA R36, P1, R38, UR10, 0x2 ;  /* 0x0000000a26247c11 */ /* 0x000fe2000f8210ff */
[----:B------:R-:W-:-:S03]  /*38e0*/  IMAD.WIDE.U32 R52, R6, UR6, R52 ;  /* 0x0000000606347c25 */ /* 0x000fc6000f8e0034 */
[----:B------:R-:W-:Y:S01]  /*38f0*/  LEA.HI.X R37, R38, UR11, R37, 0x2, P1 ;  /* 0x0000000b26257c11 */ /* 0x000fe200088f1425 */
[----:B------:R-:W-:Y:S01]  /*3900*/  IMAD.IADD R39, R95, 0x1, R53 ;  /* 0x000000015f277824 */ /* 0x000fe200078e0235 */
[----:B------:R-:W-:-:S04]  /*3910*/  LEA R38, P1, R52, UR10, 0x2 ;  /* 0x0000000a34267c11 */ /* 0x000fc8000f8210ff */
[----:B------:R-:W-:Y:S02]  /*3920*/  LEA.HI.X R39, R52, UR11, R39, 0x2, P1 ;  /* 0x0000000b34277c11 */ /* 0x000fe400088f1427 */
[----:B---3--:R-:W-:-:S05]  /*3930*/  IADD3 R41, P1, R68, R40, RZ ;  /* 0x0000002844297210 */ /* 0x008fca0007f3e0ff */
[----:B------:R-:W-:Y:S01]  /*3940*/  IMAD.X R52, R54, 0x1, R67, P1 ;  /* 0x0000000136347824 */ /* 0x000fe200008e0643 */
[----:B------:R-:W-:-:S04]  /*3950*/  LEA R40, P1, R41, UR10, 0x2 ;  /* 0x0000000a29287c11 */ /* 0x000fc8000f8210ff */
[----:B------:R-:W-:Y:S02]  /*3960*/  LEA.HI.X R41, R41, UR11, R52, 0x2, P1 ;  /* 0x0000000b29297c11 */ /* 0x000fe400088f1434 */
[----:B------:R-:W-:-:S05]  /*3970*/  IADD3 R49, P1, R42, R68, RZ ;  /* 0x000000442a317210 */ /* 0x000fca0007f3e0ff */
[----:B------:R-:W-:Y:S01]  /*3980*/  IMAD.X R52, R43, 0x1, R67, P1 ;  /* 0x000000012b347824 */ /* 0x000fe200008e0643 */
[----:B------:R-:W-:-:S04]  /*3990*/  LEA R42, P1, R49, UR10, 0x2 ;  /* 0x0000000a312a7c11 */ /* 0x000fc8000f8210ff */
[----:B------:R-:W-:Y:S02]  /*39a0*/  LEA.HI.X R43, R49, UR11, R52, 0x2, P1 ;  /* 0x0000000b312b7c11 */ /* 0x000fe400088f1434 */
[----:B------:R-:W-:-:S04]  /*39b0*/  IADD3 R52, P1, R44, R64, RZ ;  /* 0x000000402c347210 */ /* 0x000fc80007f3e0ff */
        /* <DEDUP_REMOVED lines=19> */
[----:B------:R-:W-:-:S05]  /*3af0*/  IADD3 R49, P1, R68, R48, RZ ;  /* 0x0000003044317210 */ /* 0x000fca0007f3e0ff */
[----:B------:R-:W-:Y:S01]  /*3b00*/  IMAD.X R62, R62, 0x1, R67, P1 ;  /* 0x000000013e3e7824 */ /* 0x000fe200008e0643 */
[----:B------:R-:W-:-:S04]  /*3b10*/  LEA R48, P1, R49, UR10, 0x2 ;  /* 0x0000000a31307c11 */ /* 0x000fc8000f8210ff */
[----:B------:R-:W-:Y:S02]  /*3b20*/  LEA.HI.X R49, R49, UR11, R62, 0x2, P1 ;  /* 0x0000000b31317c11 */ /* 0x000fe400088f143e */
[----:B------:R-:W-:-:S04]  /*3b30*/  IADD3 R57, P1, R50, R68, RZ ;  /* 0x0000004432397210 */ /* 0x000fc80007f3e0ff */
[----:B------:R-:W-:Y:S02]  /*3b40*/  IADD3.X R60, R51, R67, RZ, P1, !PT ;  /* 0x00000043333c7210 */ /* 0x000fe40000ffe4ff */
        /* <DEDUP_REMOVED lines=60> */
[-C--:B------:R-:W-:Y:S01]  /*3f10*/  IADD3 R82, P1, R76, R64.reuse, RZ ;  /* 0x000000404c527210 */ /* 0x080fe20007f3e0ff */
[----:B------:R-:W-:-:S03]  /*3f20*/  IMAD.WIDE.U32 R78, R97, R64, R80 ;  /* 0x00000040614e7225 */ /* 0x000fc600078e0050 */
[----:B------:R-:W-:Y:S01]  /*3f30*/  IADD3.X R83, R65, R202, R77, P1, !PT ;  /* 0x000000ca41537210 */ /* 0x000fe20000ffe44d */
[----:B------:R-:W-:Y:S01]  /*3f40*/  IMAD.WIDE.U32 R80, R64, 0x7, R80 ;  /* 0x0000000740507825 */ /* 0x000fe200078e0050 */
[----:B------:R-:W-:-:S03]  /*3f50*/  IADD3 R78, P1, R12, R78, RZ ;  /* 0x0000004e0c4e7210 */ /* 0x000fc60007f3e0ff */
[----:B------:R-:W-:Y:S01]  /*3f60*/  IMAD.WIDE.U32 R76, R97, R64, R82 ;  /* 0x00000040614c7225 */ /* 0x000fe200078e0052 */
[----:B------:R-:W-:-:S03]  /*3f70*/  IADD3.X R79, R13, R87, R79, P1, !PT ;  /* 0x000000570d4f7210 */ /* 0x000fc60000ffe44f */
[----:B------:R-:W-:Y:S01]  /*3f80*/  IMAD.WIDE.U32 R82, R64, 0x7, R82 ;  /* 0x0000000740527825 */ /* 0x000fe200078e0052 */
[----:B------:R-:W-:-:S03]  /*3f90*/  IADD3 R84, P1, R12, R76, RZ ;  /* 0x0000004c0c547210 */ /* 0x000fc60007f3e0ff */
[----:B------:R-:W-:Y:S01]  /*3fa0*/  IMAD.WIDE.U32 R78, R6, UR6, R78 ;  /* 0x00000006064e7c25 */ /* 0x000fe2000f8e004e */
[----:B------:R-:W-:-:S04]  /*3fb0*/  IADD3.X R85, R13, R87, R77, P1, !PT ;  /* 0x000000570d557210 */ /* 0x000fc80000ffe44d */
[----:B------:R-:W-:Y:S01]  /*3fc0*/  IADD3 R69, R95, R79, RZ ;  /* 0x0000004f5f457210 */ /* 0x000fe20007ffe0ff */
[----:B------:R-:W-:Y:S01]  /*3fd0*/  IMAD.WIDE.U32 R84, R6, UR6, R84 ;  /* 0x0000000606547c25 */ /* 0x000fe2000f8e0054 */
[----:B------:R-:W-:-:S04]  /*3fe0*/  LEA R76, P1, R78, UR10, 0x2 ;  /* 0x0000000a4e4c7c11 */ /* 0x000fc8000f8210ff */
        /* <DEDUP_REMOVED lines=12> */
[----:B------:R-:W-:Y:S02]  /*40b0*/  IADD3.X R69, R65, R202, R83, P1, !PT ;  /* 0x000000ca41457210 */ /* 0x000fe40000ffe453 */
[----:B------:R-:W-:Y:S01]  /*40c0*/  LEA R70, P1, R101, UR10, 0x2 ;  /* 0x0000000a65467c11 */ /* 0x000fe2000f8210ff */
[----:B------:R-:W-:-:S03]  /*40d0*/  IMAD.WIDE.U32 R68, R97, R64, R68 ;  /* 0x0000004061447225 */ /* 0x000fc600078e0044 */
[----:B------:R-:W-:Y:S02]  /*40e0*/  LEA.HI.X R71, R101, UR11, R200, 0x2, P1 ;  /* 0x0000000b65477c11 */ /* 0x000fe400088f14c8 */
[----:B------:R-:W-:-:S04]  /*40f0*/  IADD3 R64, P1, R12, R80, RZ ;  /* 0x000000500c407210 */ /* 0x000fc80007f3e0ff */
[----:B------:R-:W-:Y:S02]  /*4100*/  IADD3.X R65, R13, R87, R81, P1, !PT ;  /* 0x000000570d417210 */ /* 0x000fe40000ffe451 */
[----:B------:R-:W-:Y:S01]  /*4110*/  IADD3 R68, P1, R12, R68, RZ ;  /* 0x000000440c447210 */ /* 0x000fe20007f3e0ff */
[----:B------:R-:W-:-:S03]  /*4120*/  IMAD.WIDE.U32 R64, R6, UR6, R64 ;  /* 0x0000000606407c25 */ /* 0x000fc6000f8e0040 */
[----:B------:R-:W-:Y:S01]  /*4130*/  IADD3.X R69, R13, R87, R69, P1, !PT ;  /* 0x000000570d457210 */ /* 0x000fe20000ffe445 */
[C---:B------:R-:W-:Y:S01]  /*4140*/  IMAD.IADD R13, R95.reuse, 0x1, R65 ;  /* 0x000000015f0d7824 */ /* 0x040fe200078e0241 */
[----:B------:R-:W-:Y:S01]  /*4150*/  LEA R12, P1, R64, UR10, 0x2 ;  /* 0x0000000a400c7c11 */ /* 0x000fe2000f8210ff */
[----:B------:R-:W-:Y:S01]  /*4160*/  IMAD.WIDE.U32 R68, R6, UR6, R68 ;  /* 0x0000000606447c25 */ /* 0x000fe2000f8e0044 */
[----:B------:R-:W-:Y:S02]  /*4170*/  P2R R6, PR, RZ, 0x4 ;  /* 0x00000004ff067803 */ /* 0x000fe40000000000 */
[----:B------:R-:W-:Y:S01]  /*4180*/  LEA.HI.X R13, R64, UR11, R13, 0x2, P1 ;  /* 0x0000000b400d7c11 */ /* 0x000fe200088f140d */
[----:B------:R-:W-:Y:S01]  /*4190*/  IMAD.IADD R95, R95, 0x1, R69 ;  /* 0x000000015f5f7824 */ /* 0x000fe200078e0245 */
[----:B------:R-:W-:-:S04]  /*41a0*/  LEA R64, P1, R68, UR10, 0x2 ;  /* 0x0000000a44407c11 */ /* 0x000fc8000f8210ff */
[----:B------:R-:W-:Y:S02]  /*41b0*/  LEA.HI.X R65, R68, UR11, R95, 0x2, P1 ;  /* 0x0000000b44417c11 */ /* 0x000fe400088f145f */
[----:B------:R-:W-:-:S13]  /*41c0*/  ISETP.GT.AND P1, PT, R89, RZ, P2 ;  /* 0x000000ff5900720c */ /* 0x000fda0001724270 */
[----:B------:R-:W-:Y:S05]  /*41d0*/  @!P1 BRA `(.L_x_43) ;  /* 0x0000000000049947 */ /* 0x000fea0003800000 */
[----:B------:R2:W5:Y:S02]  /*41e0*/  LDG.E.LTC128B R107, desc[UR16][R32.64] ;  /* 0x00000010206b7981 */ /* 0x000564000c1e1920 */
.L_x_43:
[----:B------:R-:W-:Y:S05]  /*41f0*/  BSYNC B1 ;  /* 0x0000000000017941 */ /* 0x000fea0003800000 */
.L_x_42:
[----:B--2--5:R-:W-:Y:S01]  /*4200*/  FMUL R33, R107, R88 ;  /* 0x000000586b217220 */ /* 0x024fe20000400000 */
[----:B------:R-:W-:Y:S03]  /*4210*/  BSSY B1, `(.L_x_44) ;  /* 0x0000006000017945 */ /* 0x000fe60003800000 */
[----:B------:R-:W-:-:S05]  /*4220*/  FFMA R33, R198, R11, R33 ;  /* 0x0000000bc6217223 */ /* 0x000fca0000000021 */
[----:B------:R2:W-:Y:S01]  /*4230*/  @P1 STG.E desc[UR16][R34.64], R33 ;  /* 0x0000002122001986 */ /* 0x0005e2000c101910 */
[----:B------:R-:W-:-:S13]  /*4240*/  ISETP.GT.AND P1, PT, R89, 0x8, P3 ;  /* 0x000000085900780c */ /* 0x000fda0001f24270 */
[----:B--2---:R-:W-:Y:S05]  /*4250*/  @!P1 BRA `(.L_x_45) ;  /* 0x0000000000049947 */ /* 0x004fea0003800000 */
[----:B------:R2:W5:Y:S02]  /*4260*/  LDG.E.LTC128B R107, desc[UR16][R36.64+0x20] ;  /* 0x00002010246b7981 */ /* 0x000564000c1e1920 */
.L_x_45:
[----:B------:R-:W-:Y:S05]  /*4270*/  BSYNC B1 ;  /* 0x0000000000017941 */ /* 0x000fea0003800000 */
.L_x_44:
[----:B-----5:R-:W-:Y:S01]  /*4280*/  FMUL R33, R107, R88 ;  /* 0x000000586b217220 */ /* 0x020fe20000400000 */
[----:B------:R-:W-:Y:S03]  /*4290*/  BSSY B1, `(.L_x_46) ;  /* 0x0000006000017945 */ /* 0x000fe60003800000 */
[----:B------:R-:W-:-:S05]  /*42a0*/  FFMA R33, R196, R11, R33 ;  /* 0x0000000bc4217223 */ /* 0x000fca0000000021 */
[----:B------:R3:W-:Y:S01]  /*42b0*/  @P1 STG.E desc[UR16][R30.64+0x20], R33 ;  /* 0x000020211e001986 */ /* 0x0007e2000c101910 */
[----:B------:R-:W-:-:S13]  /*42c0*/  ISETP.GT.AND P1, PT, R89, 0x8, P2 ;  /* 0x000000085900780c */ /* 0x000fda0001724270 */
[----:B---3--:R-:W-:Y:S05]  /*42d0*/  @!P1 BRA `(.L_x_47) ;  /* 0x0000000000049947 */ /* 0x008fea0003800000 */
[----:B------:R3:W5:Y:S02]  /*42e0*/  LDG.E.LTC128B R107, desc[UR16][R38.64+0x20] ;  /* 0x00002010266b7981 */ /* 0x000764000c1e1920 */
.L_x_47:
[----:B------:R-:W-:Y:S05]  /*42f0*/  BSYNC B1 ;  /* 0x0000000000017941 */ /* 0x000fea0003800000 */
.L_x_46:
[----:B-----5:R-:W-:Y:S01]  /*4300*/  FMUL R33, R107, R88 ;  /* 0x000000586b217220 */ /* 0x020fe20000400000 */
[----:B------:R-:W-:Y:S01]  /*4310*/  ISETP.GT.AND P3, PT, R99, 0x18, PT ;  /* 0x000000186300780c */ /* 0x000fe20003f64270 */
[----:B------:R-:W-:Y:S02]  /*4320*/  BSSY B1, `(.L_x_48) ;  /* 0x0000009000017945 */ /* 0x000fe40003800000 */
[----:B------:R-:W-:Y:S01]  /*4330*/  FFMA R69, R194, R11, R33 ;  /* 0x0000000bc2457223 */ /* 0x000fe20000000021 */
[----:B------:R-:W-:-:S04]  /*4340*/  P2R R95, PR, RZ, 0x8 ;  /* 0x00000008ff5f7803 */ /* 0x000fc80000000000 */
[----:B------:R0:W-:Y:S01]  /*4350*/  @P1 STG.E desc[UR16][R34.64+0x20], R69 ;  /* 0x0000204522001986 */ /* 0x0001e2000c101910 */
[----:B------:R-:W-:-:S05]  /*4360*/  IADD3 R32, P1, R30, R103, RZ ;  /* 0x000000671e207210 */ /* 0x000fca0007f3e0ff */
[----:B------:R-:W-:Y:S01]  /*4370*/  IMAD.X R33, R31, 0x1, R105, P1 ;  /* 0x000000011f217824 */ /* 0x000fe200008e0669 */
[----:B------:R-:W-:-:S13]  /*4380*/  ISETP.GT.AND P1, PT, R89, RZ, P3 ;  /* 0x000000ff5900720c */ /* 0x000fda0001f24270 */
[----:B0-----:R-:W-:Y:S05]  /*4390*/  @!P1 BRA `(.L_x_49) ;  /* 0x0000000000049947 */ /* 0x001fea0003800000 */
[----:B------:R0:W5:Y:S02]  /*43a0*/  LDG.E.LTC128B R107, desc[UR16][R40.64] ;  /* 0x00000010286b7981 */ /* 0x000164000c1e1920 */
.L_x_49:
[----:B------:R-:W-:Y:S05]  /*43b0*/  BSYNC B1 ;  /* 0x0000000000017941 */ /* 0x000fea0003800000 */
.L_x_48:
[----:B0----5:R-:W-:Y:S01]  /*43c0*/  FMUL R41, R107, R88 ;  /* 0x000000586b297220 */ /* 0x021fe20000400000 */
        /* <DEDUP_REMOVED lines=10> */
.L_x_51:
[----:B------:R-:W-:Y:S05]  /*4470*/  BSYNC B1 ;  /* 0x0000000000017941 */ /* 0x000fea0003800000 */
.L_x_50:
[----:B0----5:R-:W-:Y:S01]  /*4480*/  FMUL R43, R107, R88 ;  /* 0x000000586b2b7220 */ /* 0x021fe20000400000 */
[----:B------:R-:W-:Y:S03]  /*4490*/  BSSY B1, `(.L_x_52) ;  /* 0x0000008000017945 */ /* 0x000fe60003800000 */
[----:B------:R-:W-:-:S05]  /*44a0*/  FFMA R69, R190, R11, R43 ;  /* 0x0000000bbe457223 */ /* 0x000fca000000002b */
[----:B------:R0:W-:Y:S01]  /*44b0*/  @P1 STG.E desc[UR16][R40.64], R69 ;  /* 0x0000004528001986 */ /* 0x0001e2000c101910 */
[----:B------:R-:W-:-:S05]  /*44c0*/  IADD3 R42, P1, R30, R103, RZ ;  /* 0x000000671e2a7210 */ /* 0x000fca0007f3e0ff */
[----:B------:R-:W-:Y:S01]  /*44d0*/  IMAD.X R43, R31, 0x1, R105, P1 ;  /* 0x000000011f2b7824 */ /* 0x000fe200008e0669 */
[----:B------:R-:W-:-:S13]  /*44e0*/  ISETP.GT.AND P1, PT, R89, 0x8, P3 ;  /* 0x000000085900780c */ /* 0x000fda0001f24270 */
[----:B0-----:R-:W-:Y:S05]  /*44f0*/  @!P1 BRA `(.L_x_53) ;  /* 0x0000000000049947 */ /* 0x001fea0003800000 */
[----:B------:R0:W5:Y:S02]  /*4500*/  LDG.E.LTC128B R107, desc[UR16][R44.64+0x20] ;  /* 0x000020102c6b7981 */ /* 0x000164000c1e1920 */
.L_x_53:
[----:B------:R-:W-:Y:S05]  /*4510*/  BSYNC B1 ;  /* 0x0000000000017941 */ /* 0x000fea0003800000 */
.L_x_52:
[----:B-----5:R-:W-:Y:S01]  /*4520*/  FMUL R69, R107, R88 ;  /* 0x000000586b457220 */ /* 0x020fe20000400000 */
        /* <DEDUP_REMOVED lines=8> */
.L_x_55:
[----:B------:R-:W-:Y:S05]  /*45b0*/  BSYNC B1 ;  /* 0x0000000000017941 */ /* 0x000fea0003800000 */
.L_x_54:
[----:B-----5:R-:W-:Y:S01]  /*45c0*/  FMUL R81, R107, R88 ;  /* 0x000000586b517220 */ /* 0x020fe20000400000 */
[----:B------:R-:W-:Y:S01]  /*45d0*/  ISETP.GT.AND P3, PT, R99, 0x20, PT ;  /* 0x000000206300780c */ /* 0x000fe20003f64270 */
[----:B------:R-:W-:Y:S02]  /*45e0*/  BSSY B1, `(.L_x_56) ;  /* 0x0000009000017945 */ /* 0x000fe40003800000 */
[----:B------:R-:W-:Y:S01]  /*45f0*/  FFMA R83, R186, R11, R81 ;  /* 0x0000000bba537223 */ /* 0x000fe20000000051 */
[----:B------:R-:W-:-:S04]  /*4600*/  P2R R101, PR, RZ, 0x8 ;  /* 0x00000008ff657803 */ /* 0x000fc80000000000 */
[----:B------:R0:W-:Y:S01]  /*4610*/  @P1 STG.E desc[UR16][R68.64+0x20], R83 ;  /* 0x0000205344001986 */ /* 0x0001e2000c101910 */
[----:B------:R-:W-:-:S04]  /*4620*/  IADD3 R80, P1, R32, R103, RZ ;  /* 0x0000006720507210 */ /* 0x000fc80007f3e0ff */
[----:B------:R-:W-:Y:S02]  /*4630*/  IADD3.X R81, R33, R105, RZ, P1, !PT ;  /* 0x0000006921517210 */ /* 0x000fe40000ffe4ff */
[----:B------:R-:W-:-:S13]  /*4640*/  ISETP.GT.AND P1, PT, R89, RZ, P3 ;  /* 0x000000ff5900720c */ /* 0x000fda0001f24270 */
[----:B0-----:R-:W-:Y:S05]  /*4650*/  @!P1 BRA `(.L_x_57) ;  /* 0x0000000000049947 */ /* 0x001fea0003800000 */
[----:B------:R0:W5:Y:S02]  /*4660*/  LDG.E.LTC128B R107, desc[UR16][R48.64] ;  /* 0x00000010306b7981 */ /* 0x000164000c1e1920 */
.L_x_57:
[----:B------:R-:W-:Y:S05]  /*4670*/  BSYNC B1 ;  /* 0x0000000000017941 */ /* 0x000fea0003800000 */
.L_x_56:
        /* <DEDUP_REMOVED lines=11> */
.L_x_59:
[----:B------:R-:W-:Y:S05]  /*4730*/  BSYNC B1 ;  /* 0x0000000000017941 */ /* 0x000fea0003800000 */
.L_x_58:
        /* <DEDUP_REMOVED lines=9> */
.L_x_61:
[----:B------:R-:W-:Y:S05]  /*47d0*/  BSYNC B1 ;  /* 0x0000000000017941 */ /* 0x000fea0003800000 */
.L_x_60:
        /* <DEDUP_REMOVED lines=9> */
.L_x_63:
[----:B------:R-:W-:Y:S05]  /*4870*/  BSYNC B1 ;  /* 0x0000000000017941 */ /* 0x000fea0003800000 */
.L_x_62:
        /* <DEDUP_REMOVED lines=11> */
.L_x_65:
[----:B------:R-:W-:Y:S05]  /*4930*/  BSYNC B1 ;  /* 0x0000000000017941 */ /* 0x000fea0003800000 */
.L_x_64:
        /* <DEDUP_REMOVED lines=11> */
.L_x_67:
[----:B------:R-:W-:Y:S05]  /*49f0*/  BSYNC B1 ;  /* 0x0000000000017941 */ /* 0x000fea0003800000 */
.L_x_66:
        /* <DEDUP_REMOVED lines=9> */
.L_x_69:
[----:B------:R-:W-:Y:S05]  /*4a90*/  BSYNC B1 ;  /* 0x0000000000017941 */ /* 0x000fea0003800000 */
.L_x_68:
        /* <DEDUP_REMOVED lines=9> */
.L_x_71:
[----:B------:R-:W-:Y:S05]  /*4b30*/  BSYNC B1 ;  /* 0x0000000000017941 */ /* 0x000fea0003800000 */
.L_x_70:
[----:B-----5:R-:W-:Y:S01]  /*4b40*/  FMUL R87, R107, R88 ;  /* 0x000000586b577220 */ /* 0x020fe20000400000 */
[----:B------:R-:W-:Y:S01]  /*4b50*/  ISETP.GT.AND P6, PT, R99, 0x30, PT ;  /* 0x000000306300780c */ /* 0x000fe20003fc4270 */
[----:B------:R-:W-:Y:S02]  /*4b60*/  BSSY B1, `(.L_x_72) ;  /* 0x0000009000017945 */ /* 0x000fe40003800000 */
[----:B------:R-:W-:-:S05]  /*4b70*/  FFMA R87, R170, R11, R87 ;  /* 0x0000000baa577223 */ /* 0x000fca0000000057 */
[----:B------:R1:W-:Y:S01]  /*4b80*/  @P1 STG.E desc[UR16][R172.64+0x20], R87 ;  /* 0x00002057ac001986 */ /* 0x0003e2000c101910 */
[----:B------:R-:W-:-:S05]  /*4b90*/  IADD3 R170, P1, R84, R103, RZ ;  /* 0x0000006754aa7210 */ /* 0x000fca0007f3e0ff */
[----:B------:R-:W-:Y:S01]  /*4ba0*/  IMAD.X R171, R85, 0x1, R105, P1 ;  /* 0x0000000155ab7824 */ /* 0x000fe200008e0669 */
[----:B------:R-:W-:Y:S02]  /*4bb0*/  ISETP.GT.AND P1, PT, R89, RZ, P6 ;  /* 0x000000ff5900720c */ /* 0x000fe40003724270 */
[----:B-1----:R-:W-:-:S11]  /*4bc0*/  P2R R87, PR, RZ, 0x40 ;  /* 0x00000040ff577803 */ /* 0x002fd60000000000 */
[----:B------:R-:W-:Y:S05]  /*4bd0*/  @!P1 BRA `(.L_x_73) ;  /* 0x0000000000049947 */ /* 0x000fea0003800000 */
[----:B------:R1:W5:Y:S02]  /*4be0*/  LDG.E.LTC128B R107, desc[UR16][R72.64] ;  /* 0x00000010486b7981 */ /* 0x000364000c1e1920 */
.L_x_73:
[----:B------:R-:W-:Y:S05]  /*4bf0*/  BSYNC B1 ;  /* 0x0000000000017941 */ /* 0x000fea0003800000 */
.L_x_72:
[----:B-1---5:R-:W-:Y:S01]  /*4c00*/  FMUL R73, R107, R88 ;  /* 0x000000586b497220 */ /* 0x022fe20000400000 */
[----:B------:R-:W-:Y:S01]  /*4c10*/  ISETP.GT.AND P3, PT, R99, 0x31, PT ;  /* 0x000000316300780c */ /* 0x000fe20003f64270 */
[----:B------:R-:W-:Y:S02]  /*4c20*/  BSSY B1, `(.L_x_74) ;  /* 0x0000008000017945 */ /* 0x000fe40003800000 */
[----:B------:R-:W-:-:S05]  /*4c30*/  FFMA R87, R168, R11, R73 ;  /* 0x0000000ba8577223 */ /* 0x000fca0000000049 */
[----:B------:R1:W-:Y:S01]  /*4c40*/  @P1 STG.E desc[UR16][R170.64], R87 ;  /* 0x00000057aa001986 */ /* 0x0003e2000c101910 */
[----:B------:R-:W-:-:S04]  /*4c50*/  IADD3 R72, P1, R56, R103, RZ ;  /* 0x0000006738487210 */ /* 0x000fc80007f3e0ff */
[----:B------:R-:W-:Y:S02]  /*4c60*/  IADD3.X R73, R57, R105, RZ, P1, !PT ;  /* 0x0000006939497210 */ /* 0x000fe40000ffe4ff */
[----:B------:R-:W-:-:S13]  /*4c70*/  ISETP.GT.AND P1, PT, R89, RZ, P3 ;  /* 0x000000ff5900720c */ /* 0x000fda0001f24270 */
[----:B-1----:R-:W-:Y:S05]  /*4c80*/  @!P1 BRA `(.L_x_75) ;  /* 0x0000000000049947 */ /* 0x002fea0003800000 */
[----:B------:R1:W5:Y:S02]  /*4c90*/  LDG.E.LTC128B R107, desc[UR16][R74.64] ;  /* 0x000000104a6b7981 */ /* 0x000364000c1e1920 */
.L_x_75:
[----:B------:R-:W-:Y:S05]  /*4ca0*/  BSYNC B1 ;  /* 0x0000000000017941 */ /* 0x000fea0003800000 */
.L_x_74:
[----:B-1---5:R-:W-:Y:S01]  /*4cb0*/  FMUL R75, R107, R88 ;  /* 0x000000586b4b7220 */ /* 0x022fe20000400000 */
[----:B------:R-:W-:Y:S03]  /*4cc0*/  BSSY B1, `(.L_x_76) ;  /* 0x0000008000017945 */ /* 0x000fe60003800000 */
[----:B------:R-:W-:-:S05]  /*4cd0*/  FFMA R87, R166, R11, R75 ;  /* 0x0000000ba6577223 */ /* 0x000fca000000004b */
[----:B------:R1:W-:Y:S01]  /*4ce0*/  @P1 STG.E desc[UR16][R72.64], R87 ;  /* 0x0000005748001986 */ /* 0x0003e2000c101910 */
[----:B------:R-:W-:-:S05]  /*4cf0*/  IADD3 R74, P1, R58, R103, RZ ;  /* 0x000000673a4a7210 */ /* 0x000fca0007f3e0ff */
[----:B------:R-:W-:Y:S01]  /*4d00*/  IMAD.X R75, R59, 0x1, R105, P1 ;  /* 0x000000013b4b7824 */ /* 0x000fe200008e0669 */
[----:B------:R-:W-:-:S13]  /*4d10*/  ISETP.GT.AND P1, PT, R89, 0x8, P6 ;  /* 0x000000085900780c */ /* 0x000fda0003724270 */
[----:B-1----:R-:W-:Y:S05]  /*4d20*/  @!P1 BRA `(.L_x_77) ;  /* 0x0000000000049947 */ /* 0x002fea0003800000 */
[----:B------:R1:W5:Y:S02]  /*4d30*/  LDG.E.LTC128B R107, desc[UR16][R76.64+0x20] ;  /* 0x000020104c6b7981 */ /* 0x000364000c1e1920 */
.L_x_77:
[----:B------:R-:W-:Y:S05]  /*4d40*/  BSYNC B1 ;  /* 0x0000000000017941 */ /* 0x000fea0003800000 */
.L_x_76:
        /* <DEDUP_REMOVED lines=9> */
.L_x_79:
[----:B------:R-:W-:Y:S05]  /*4de0*/  BSYNC B1 ;  /* 0x0000000000017941 */ /* 0x000fea0003800000 */
.L_x_78:
[----:B-----5:R-:W-:Y:S01]  /*4df0*/  FMUL R87, R107, R88 ;  /* 0x000000586b577220 */ /* 0x020fe20000400000 */
[----:B------:R-:W-:Y:S01]  /*4e00*/  ISETP.GT.AND P2, PT, R99, 0x38, PT ;  /* 0x000000386300780c */ /* 0x000fe20003f44270 */
[----:B------:R-:W-:Y:S02]  /*4e10*/  BSSY B1, `(.L_x_80) ;  /* 0x0000008000017945 */ /* 0x000fe40003800000 */
[----:B------:R-:W-:-:S05]  /*4e20*/  FFMA R87, R162, R11, R87 ;  /* 0x0000000ba2577223 */ /* 0x000fca0000000057 */
[----:B------:R0:W-:Y:S01]  /*4e30*/  @P1 STG.E desc[UR16][R164.64+0x20], R87 ;  /* 0x00002057a4001986 */ /* 0x0001e2000c101910 */
[----:B------:R-:W-:-:S05]  /*4e40*/  IADD3 R162, P1, R170, R103, RZ ;  /* 0x00000067aaa27210 */ /* 0x000fca0007f3e0ff */
[----:B------:R-:W-:Y:S01]  /*4e50*/  IMAD.X R163, R171, 0x1, R105, P1 ;  /* 0x00000001aba37824 */ /* 0x000fe200008e0669 */
[----:B------:R-:W-:-:S13]  /*4e60*/  ISETP.GT.AND P1, PT, R89, RZ, P2 ;  /* 0x000000ff5900720c */ /* 0x000fda0001724270 */
[----:B0-----:R-:W-:Y:S05]  /*4e70*/  @!P1 BRA `(.L_x_81) ;  /* 0x0000000000049947 */ /* 0x001fea0003800000 */
[----:B------:R0:W5:Y:S02]  /*4e80*/  LDG.E.LTC128B R107, desc[UR16][R66.64] ;  /* 0x00000010426b7981 */ /* 0x000164000c1e1920 */
.L_x_81:
[----:B------:R-:W-:Y:S05]  /*4e90*/  BSYNC B1 ;  /* 0x0000000000017941 */ /* 0x000fea0003800000 */
.L_x_80:
[----:B0----5:R-:W-:Y:S01]  /*4ea0*/  FMUL R67, R107, R88 ;  /* 0x000000586b437220 */ /* 0x021fe20000400000 */
[----:B------:R-:W-:Y:S03]  /*4eb0*/  BSSY B1, `(.L_x_82) ;  /* 0x0000009000017945 */ /* 0x000fe60003800000 */
[----:B------:R-:W-:-:S05]  /*4ec0*/  FFMA R87, R160, R11, R67 ;  /* 0x0000000ba0577223 */ /* 0x000fca0000000043 */
[----:B------:R0:W-:Y:S01]  /*4ed0*/  @P1 STG.E desc[UR16][R162.64], R87 ;  /* 0x00000057a2001986 */ /* 0x0001e2000c101910 */
[----:B------:R-:W-:-:S05]  /*4ee0*/  IADD3 R66, P1, R72, R103, RZ ;  /* 0x0000006748427210 */ /* 0x000fca0007f3e0ff */
[----:B------:R-:W-:Y:S01]  /*4ef0*/  IMAD.X R67, R73, 0x1, R105, P1 ;  /* 0x0000000149437824 */ /* 0x000fe200008e0669 */
[----:B------:R-:W-:-:S04]  /*4f00*/  ISETP.GT.AND P1, PT, R99, 0x39, PT ;  /* 0x000000396300780c */ /* 0x000fc80003f24270 */
[----:B------:R-:W-:-:S13]  /*4f10*/  ISETP.GT.AND P5, PT, R89, RZ, P1 ;  /* 0x000000ff5900720c */ /* 0x000fda0000fa4270 */
[----:B0-----:R-:W-:Y:S05]  /*4f20*/  @!P5 BRA `(.L_x_83) ;  /* 0x000000000004d947 */ /* 0x001fea0003800000 */
[----:B------:R0:W5:Y:S02]  /*4f30*/  LDG.E.LTC128B R107, desc[UR16][R70.64] ;  /* 0x00000010466b7981 */ /* 0x000164000c1e1920 */
.L_x_83:
[----:B------:R-:W-:Y:S05]  /*4f40*/  BSYNC B1 ;  /* 0x0000000000017941 */ /* 0x000fea0003800000 */
.L_x_82:
[----:B0----5:R-:W-:Y:S01]  /*4f50*/  FMUL R71, R107, R88 ;  /* 0x000000586b477220 */ /* 0x021fe20000400000 */
[----:B------:R-:W-:Y:S03]  /*4f60*/  BSSY B1, `(.L_x_84) ;  /* 0x000000a000017945 */ /* 0x000fe60003800000 */
[----:B------:R-:W-:-:S05]  /*4f70*/  FFMA R87, R158, R11, R71 ;  /* 0x0000000b9e577223 */ /* 0x000fca0000000047 */
[----:B------:R0:W-:Y:S01]  /*4f80*/  @P5 STG.E desc[UR16][R66.64], R87 ;  /* 0x0000005742005986 */ /* 0x0001e2000c101910 */
[----:B------:R-:W-:-:S05]  /*4f90*/  IADD3 R70, P5, R164, R103, RZ ;  /* 0x00000067a4467210 */ /* 0x000fca0007fbe0ff */
[----:B------:R-:W-:Y:S01]  /*4fa0*/  IMAD.X R71, R165, 0x1, R105, P5 ;  /* 0x00000001a5477824 */ /* 0x000fe200028e0669 */
[----:B------:R-:W-:-:S05]  /*4fb0*/  IADD3 R158, P5, R74, R103, RZ ;  /* 0x000000674a9e7210 */ /* 0x000fca0007fbe0ff */
[----:B------:R-:W-:Y:S01]  /*4fc0*/  IMAD.X R159, R75, 0x1, R105, P5 ;  /* 0x000000014b9f7824 */ /* 0x000fe200028e0669 */
[----:B------:R-:W-:-:S13]  /*4fd0*/  ISETP.GT.AND P5, PT, R89, 0x8, P2 ;  /* 0x000000085900780c */ /* 0x000fda00017a4270 */
[----:B0-----:R-:W-:Y:S05]  /*4fe0*/  @!P5 BRA `(.L_x_85) ;  /* 0x000000000004d947 */ /* 0x001fea0003800000 */
[----:B------:R0:W5:Y:S02]  /*4ff0*/  LDG.E.LTC128B R107, desc[UR16][R12.64+0x20] ;  /* 0x000020100c6b7981 */ /* 0x000164000c1e1920 */
.L_x_85:
[----:B------:R-:W-:Y:S05]  /*5000*/  BSYNC B1 ;  /* 0x0000000000017941 */ /* 0x000fea0003800000 */
.L_x_84:
[----:B-----5:R-:W-:Y:S01]  /*5010*/  FMUL R87, R107, R88 ;  /* 0x000000586b577220 */ /* 0x020fe20000400000 */
[----:B------:R-:W-:Y:S03]  /*5020*/  BSSY B1, `(.L_x_86) ;  /* 0x0000006000017945 */ /* 0x000fe60003800000 */
[----:B------:R-:W-:-:S05]  /*5030*/  FFMA R87, R156, R11, R87 ;  /* 0x0000000b9c577223 */ /* 0x000fca0000000057 */
[----:B------:R0:W-:Y:S01]  /*5040*/  @P5 STG.E desc[UR16][R158.64+0x20], R87 ;  /* 0x000020579e005986 */ /* 0x0001e2000c101910 */
[----:B------:R-:W-:-:S13]  /*5050*/  ISETP.GT.AND P5, PT, R89, 0x8, P1 ;  /* 0x000000085900780c */ /* 0x000fda0000fa4270 */
[----:B0-----:R-:W-:Y:S05]  /*5060*/  @!P5 BRA `(.L_x_87) ;  /* 0x000000000004d947 */ /* 0x001fea0003800000 */
[----:B------:R0:W5:Y:S02]  /*5070*/  LDG.E.LTC128B R107, desc[UR16][R64.64+0x20] ;  /* 0x00002010406b7981 */ /* 0x000164000c1e1920 */
.L_x_87:
[----:B------:R-:W-:Y:S05]  /*5080*/  BSYNC B1 ;  /* 0x0000000000017941 */ /* 0x000fea0003800000 */
.L_x_86:
[----:B-----5:R-:W-:Y:S01]  /*5090*/  FMUL R87, R107, R88 ;  /* 0x000000586b577220 */ /* 0x020fe20000400000 */
[----:B------:R-:W-:Y:S03]  /*50a0*/  BSSY B1, `(.L_x_88) ;  /* 0x0000006000017945 */ /* 0x000fe60003800000 */
[----:B------:R-:W-:-:S05]  /*50b0*/  FFMA R87, R154, R11, R87 ;  /* 0x0000000b9a577223 */ /* 0x000fca0000000057 */
[----:B------:R0:W-:Y:S01]  /*50c0*/  @P5 STG.E desc[UR16][R70.64+0x20], R87 ;  /* 0x0000205746005986 */ /* 0x0001e2000c101910 */
[----:B------:R-:W-:-:S13]  /*50d0*/  ISETP.GT.AND P5, PT, R89, 0x80, P0 ;  /* 0x000000805900780c */ /* 0x000fda00007a4270 */
[----:B0-----:R-:W-:Y:S05]  /*50e0*/  @!P5 BRA `(.L_x_89) ;  /* 0x000000000004d947 */ /* 0x001fea0003800000 */
[----:B------:R0:W5:Y:S02]  /*50f0*/  LDG.E.LTC128B R107, desc[UR16][R16.64+0x200] ;  /* 0x00020010106b7981 */ /* 0x000164000c1e1920 */
.L_x_89:
[----:B------:R-:W-:Y:S05]  /*5100*/  BSYNC B1 ;  /* 0x0000000000017941 */ /* 0x000fea0003800000 */
.L_x_88:
[----:B-----5:R-:W-:Y:S01]  /*5110*/  FMUL R87, R107, R88 ;  /* 0x000000586b577220 */ /* 0x020fe20000400000 */
[----:B------:R-:W-:Y:S03]  /*5120*/  BSSY B1, `(.L_x_90) ;  /* 0x0000007000017945 */ /* 0x000fe60003800000 */
[----:B------:R-:W-:-:S05]  /*5130*/  FFMA R87, R152, R11, R87 ;  /* 0x0000000b98577223 */ /* 0x000fca0000000057 */
[----:B------:R0:W-:Y:S01]  /*5140*/  @P5 STG.E desc[UR16][R14.64+0x200], R87 ;  /* 0x000200570e005986 */ /* 0x0001e2000c101910 */
[----:B------:R-:W-:-:S04]  /*5150*/  LOP3.LUT P5, RZ, R91, 0x2, RZ, 0xc0, !PT ;  /* 0x000000025bff7812 */ /* 0x000fc800078ac0ff */
[----:B------:R-:W-:-:S13]  /*5160*/  ISETP.GT.AND P5, PT, R89, 0x80, P5 ;  /* 0x000000805900780c */ /* 0x000fda0002fa4270 */
[----:B0-----:R-:W-:Y:S05]  /*5170*/  @!P5 BRA `(.L_x_91) ;  /* 0x000000000004d947 */ /* 0x001fea0003800000 */
[----:B------:R0:W5:Y:S02]  /*5180*/  LDG.E.LTC128B R107, desc[UR16][R20.64+0x200] ;  /* 0x00020010146b7981 */ /* 0x000164000c1e1920 */
.L_x_91:
[----:B------:R-:W-:Y:S05]  /*5190*/  BSYNC B1 ;  /* 0x0000000000017941 */ /* 0x000fea0003800000 */
.L_x_90:
[----:B-----5:R-:W-:Y:S01]  /*51a0*/  FMUL R87, R107, R88 ;  /* 0x000000586b577220 */ /* 0x020fe20000400000 */
[----:B------:R-:W-:Y:S01]  /*51b0*/  ISETP.GT.AND P0, PT, R89, 0x88, P0 ;  /* 0x000000885900780c */ /* 0x000fe20000704270 */
[----:B------:R-:W-:Y:S02]  /*51c0*/  BSSY B1, `(.L_x_92) ;  /* 0x0000005000017945 */ /* 0x000fe40003800000 */
[----:B------:R-:W-:-:S05]  /*51d0*/  FFMA R87, R150, R11, R87 ;  /* 0x0000000b96577223 */ /* 0x000fca0000000057 */
[----:B------:R0:W-:Y:S05]  /*51e0*/  @P5 STG.E desc[UR16][R18.64+0x200], R87 ;  /* 0x0002005712005986 */ /* 0x0001ea000c101910 */
[----:B------:R-:W-:Y:S05]  /*51f0*/  @!P0 BRA `(.L_x_93) ;  /* 0x0000000000048947 */ /* 0x000fea0003800000 */
[----:B------:R0:W5:Y:S02]  /*5200*/  LDG.E.LTC128B R107, desc[UR16][R16.64+0x220] ;  /* 0x00022010106b7981 */ /* 0x000164000c1e1920 */
.L_x_93:
[----:B------:R-:W-:Y:S05]  /*5210*/  BSYNC B1 ;  /* 0x0000000000017941 */ /* 0x000fea0003800000 */
.L_x_92:
[----:B0----5:R-:W-:Y:S01]  /*5220*/  FMUL R17, R107, R88 ;  /* 0x000000586b117220 */ /* 0x021fe20000400000 */
[----:B------:R-:W-:Y:S01]  /*5230*/  LOP3.LUT P5, RZ, R91, 0x2, RZ, 0xc0, !PT ;  /* 0x000000025bff7812 */ /* 0x000fe200078ac0ff */
[----:B------:R-:W-:Y:S02]  /*5240*/  BSSY B1, `(.L_x_94) ;  /* 0x0000006000017945 */ /* 0x000fe40003800000 */
[----:B------:R-:W-:-:S05]  /*5250*/  FFMA R17, R148, R11, R17 ;  /* 0x0000000b94117223 */ /* 0x000fca0000000011 */
[----:B------:R0:W-:Y:S01]  /*5260*/  @P0 STG.E desc[UR16][R14.64+0x220], R17 ;  /* 0x000220110e000986 */ /* 0x0001e2000c101910 */
[----:B------:R-:W-:-:S13]  /*5270*/  ISETP.GT.AND P0, PT, R89, 0x88, P5 ;  /* 0x000000885900780c */ /* 0x000fda0002f04270 */
[----:B0-----:R-:W-:Y:S05]  /*5280*/  @!P0 BRA `(.L_x_95) ;  /* 0x0000000000048947 */ /* 0x001fea0003800000 */
[----:B------:R0:W5:Y:S02]  /*5290*/  LDG.E.LTC128B R107, desc[UR16][R20.64+0x220] ;  /* 0x00022010146b7981 */ /* 0x000164000c1e1920 */
.L_x_95:
[----:B------:R-:W-:Y:S05]  /*52a0*/  BSYNC B1 ;  /* 0x0000000000017941 */ /* 0x000fea0003800000 */
.L_x_94:
[----:B-----5:R-:W-:Y:S01]  /*52b0*/  FMUL R15, R107, R88 ;  /* 0x000000586b0f7220 */ /* 0x020fe20000400000 */
[----:B------:R-:W-:Y:S01]  /*52c0*/  LOP3.LUT P5, RZ, R91, 0x4, RZ, 0xc0, !PT ;  /* 0x000000045bff7812 */ /* 0x000fe200078ac0ff */
[----:B------:R-:W-:Y:S02]  /*52d0*/  BSSY B1, `(.L_x_96) ;  /* 0x0000006000017945 */ /* 0x000fe40003800000 */
[----:B------:R-:W-:-:S05]  /*52e0*/  FFMA R15, R146, R11, R15 ;  /* 0x0000000b920f7223 */ /* 0x000fca000000000f */
[----:B------:R0:W-:Y:S01]  /*52f0*/  @P0 STG.E desc[UR16][R18.64+0x220], R15 ;  /* 0x0002200f12000986 */ /* 0x0001e2000c101910 */
[----:B------:R-:W-:-:S13]  /*5300*/  ISETP.GT.AND P0, PT, R89, 0x80, P5 ;  /* 0x000000805900780c */ /* 0x000fda0002f04270 */
[----:B0-----:R-:W-:Y:S05]  /*5310*/  @!P0 BRA `(.L_x_97) ;  /* 0x0000000000048947 */ /* 0x001fea0003800000 */
[----:B------:R0:W5:Y:S02]  /*5320*/  LDG.E.LTC128B R107, desc[UR16][R24.64+0x200] ;  /* 0x00020010186b7981 */ /* 0x000164000c1e1920 */
.L_x_97:
[----:B------:R-:W-:Y:S05]  /*5330*/  BSYNC B1 ;  /* 0x0000000000017941 */ /* 0x000fea0003800000 */
.L_x_96:
[----:B-----5:R-:W-:Y:S01]  /*5340*/  FMUL R15, R107, R88 ;  /* 0x000000586b0f7220 */ /* 0x020fe20000400000 */
[----:B------:R-:W-:Y:S03]  /*5350*/  BSSY B1, `(.L_x_98) ;  /* 0x0000006000017945 */ /* 0x000fe60003800000 */
[----:B------:R-:W-:-:S05]  /*5360*/  FFMA R15, R144, R11, R15 ;  /* 0x0000000b900f7223 */ /* 0x000fca000000000f */
[----:B------:R0:W-:Y:S01]  /*5370*/  @P0 STG.E desc[UR16][R22.64+0x200], R15 ;  /* 0x0002000f16000986 */ /* 0x0001e2000c101910 */
[----:B------:R-:W-:-:S13]  /*5380*/  ISETP.GT.AND P0, PT, R89, 0x80, P4 ;  /* 0x000000805900780c */ /* 0x000fda0002704270 */
[----:B0-----:R-:W-:Y:S05]  /*5390*/  @!P0 BRA `(.L_x_99) ;  /* 0x0000000000048947 */ /* 0x001fea0003800000 */
[----:B------:R0:W5:Y:S02]  /*53a0*/  LDG.E.LTC128B R107, desc[UR16][R28.64+0x200] ;  /* 0x000200101c6b7981 */ /* 0x000164000c1e1920 */
.L_x_99:
[----:B------:R-:W-:Y:S05]  /*53b0*/  BSYNC B1 ;  /* 0x0000000000017941 */ /* 0x000fea0003800000 */
.L_x_98:
[----:B-----5:R-:W-:Y:S01]  /*53c0*/  FMUL R15, R107, R88 ;  /* 0x000000586b0f7220 */ /* 0x020fe20000400000 */
[----:B------:R-:W-:Y:S03]  /*53d0*/  BSSY B1, `(.L_x_100) ;  /* 0x0000006000017945 */ /* 0x000fe60003800000 */
[----:B------:R-:W-:-:S05]  /*53e0*/  FFMA R15, R142, R11, R15 ;  /* 0x0000000b8e0f7223 */ /* 0x000fca000000000f */
[----:B------:R0:W-:Y:S01]  /*53f0*/  @P0 STG.E desc[UR16][R26.64+0x200], R15 ;  /* 0x0002000f1a000986 */ /* 0x0001e2000c101910 */
[----:B------:R-:W-:-:S13]  /*5400*/  ISETP.GT.AND P0, PT, R89, 0x88, P5 ;  /* 0x000000885900780c */ /* 0x000fda0002f04270 */
[----:B0-----:R-:W-:Y:S05]  /*5410*/  @!P0 BRA `(.L_x_101) ;  /* 0x0000000000048947 */ /* 0x001fea0003800000 */
[----:B------:R0:W5:Y:S02]  /*5420*/  LDG.E.LTC128B R107, desc[UR16][R24.64+0x220] ;  /* 0x00022010186b7981 */ /* 0x000164000c1e1920 */
.L_x_101:
[----:B------:R-:W-:Y:S05]  /*5430*/  BSYNC B1 ;  /* 0x0000000000017941 */ /* 0x000fea0003800000 */
.L_x_100:
[----:B-----5:R-:W-:Y:S01]  /*5440*/  FMUL R15, R107, R88 ;  /* 0x000000586b0f7220 */ /* 0x020fe20000400000 */
[----:B------:R-:W-:Y:S01]  /*5450*/  ISETP.GT.AND P4, PT, R89, 0x88, P4 ;  /* 0x000000885900780c */ /* 0x000fe20002784270 */
[----:B------:R-:W-:Y:S02]  /*5460*/  BSSY B1, `(.L_x_102) ;  /* 0x0000005000017945 */ /* 0x000fe40003800000 */
[----:B------:R-:W-:-:S05]  /*5470*/  FFMA R15, R140, R11, R15 ;  /* 0x0000000b8c0f7223 */ /* 0x000fca000000000f */
[----:B------:R0:W-:Y:S05]  /*5480*/  @P0 STG.E desc[UR16][R22.64+0x220], R15 ;  /* 0x0002200f16000986 */ /* 0x0001ea000c101910 */
[----:B------:R-:W-:Y:S05]  /*5490*/  @!P4 BRA `(.L_x_103) ;  /* 0x000000000004c947 */ /* 0x000fea0003800000 */
[----:B------:R0:W5:Y:S02]  /*54a0*/  LDG.E.LTC128B R107, desc[UR16][R28.64+0x220] ;  /* 0x000220101c6b7981 */ /* 0x000164000c1e1920 */
.L_x_103:
[----:B------:R-:W-:Y:S05]  /*54b0*/  BSYNC B1 ;  /* 0x0000000000017941 */ /* 0x000fea0003800000 */
.L_x_102:
[----:B0----5:R-:W-:Y:S01]  /*54c0*/  FMUL R15, R107, R88 ;  /* 0x000000586b0f7220 */ /* 0x021fe20000400000 */
[----:B------:R-:W-:Y:S01]  /*54d0*/  LOP3.LUT P5, RZ, R91, 0x10, RZ, 0xc0, !PT ;  /* 0x000000105bff7812 */ /* 0x000fe200078ac0ff */
[----:B------:R-:W-:Y:S02]  /*54e0*/  BSSY B1, `(.L_x_104) ;  /* 0x0000006000017945 */ /* 0x000fe40003800000 */
[----:B------:R-:W-:Y:S01]  /*54f0*/  FFMA R15, R138, R11, R15 ;  /* 0x0000000b8a0f7223 */ /* 0x000fe2000000000f */
[----:B------:R-:W-:-:S04]  /*5500*/  ISETP.GT.AND P0, PT, R89, 0x80, P5 ;  /* 0x000000805900780c */ /* 0x000fc80002f04270 */
[----:B------:R0:W-:Y:S09]  /*5510*/  @P4 STG.E desc[UR16][R26.64+0x220], R15 ;  /* 0x0002200f1a004986 */ /* 0x0001f2000c101910 */
[----:B------:R-:W-:Y:S05]  /*5520*/  @!P0 BRA `(.L_x_105) ;  /* 0x0000000000048947 */ /* 0x000fea0003800000 */
[----:B------:R0:W5:Y:S02]  /*5530*/  LDG.E.LTC128B R107, desc[UR16][R36.64+0x200] ;  /* 0x00020010246b7981 */ /* 0x000164000c1e1920 */
.L_x_105:
[----:B------:R-:W-:Y:S05]  /*5540*/  BSYNC B1 ;  /* 0x0000000000017941 */ /* 0x000fea0003800000 */
.L_x_104:
[----:B0----5:R-:W-:Y:S01]  /*5550*/  FMUL R15, R107, R88 ;  /* 0x000000586b0f7220 */ /* 0x021fe20000400000 */
[----:B------:R-:W-:Y:S01]  /*5560*/  @P0 IMAD.MOV.U32 R14, RZ, RZ, R30 ;  /* 0x000000ffff0e0224 */ /* 0x000fe200078e001e */
[----:B------:R-:W-:Y:S01]  /*5570*/  ISETP.NE.AND P4, PT, R6, RZ, PT ;  /* 0x000000ff0600720c */ /* 0x000fe20003f85270 */
[----:B------:R-:W-:Y:S01]  /*5580*/  BSSY B1, `(.L_x_106) ;  /* 0x0000007000017945 */ /* 0x000fe20003800000 */
[----:B------:R-:W-:Y:S01]  /*5590*/  FFMA R17, R136, R11, R15 ;  /* 0x0000000b88117223 */ /* 0x000fe2000000000f */
[----:B------:R-:W-:-:S05]  /*55a0*/  @P0 IMAD.MOV.U32 R15, RZ, RZ, R31 ;  /* 0x000000ffff0f0224 */ /* 0x000fca00078e001f */
[----:B------:R0:W-:Y:S01]  /*55b0*/  @P0 STG.E desc[UR16][R14.64+0x200], R17 ;  /* 0x000200110e000986 */ /* 0x0001e2000c101910 */
[----:B------:R-:W-:-:S13]  /*55c0*/  ISETP.GT.AND P0, PT, R89, 0x80, P4 ;  /* 0x000000805900780c */ /* 0x000fda0002704270 */
[----:B0-----:R-:W-:Y:S05]  /*55d0*/  @!P0 BRA `(.L_x_107) ;  /* 0x0000000000048947 */ /* 0x001fea0003800000 */
[----:B------:R0:W5:Y:S02]  /*55e0*/  LDG.E.LTC128B R107, desc[UR16][R38.64+0x200] ;  /* 0x00020010266b7981 */ /* 0x000164000c1e1920 */
.L_x_107:
[----:B------:R-:W-:Y:S05]  /*55f0*/  BSYNC B1 ;  /* 0x0000000000017941 */ /* 0x000fea0003800000 */
.L_x_106:
[----:B-----5:R-:W-:Y:S01]  /*5600*/  FMUL R15, R107, R88 ;  /* 0x000000586b0f7220 */ /* 0x020fe20000400000 */
[----:B------:R-:W-:Y:S01]  /*5610*/  @P0 MOV R14, R34 ;  /* 0x00000022000e0202 */ /* 0x000fe20000000f00 */
[----:B------:R-:W-:Y:S02]  /*5620*/  BSSY B1, `(.L_x_108) ;  /* 0x0000007000017945 */ /* 0x000fe40003800000 */
[----:B------:R-:W-:Y:S01]  /*5630*/  FFMA R17, R134, R11, R15 ;  /* 0x0000000b86117223 */ /* 0x000fe2000000000f */
[----:B------:R-:W-:-:S05]  /*5640*/  @P0 IMAD.MOV.U32 R15, RZ, RZ, R35 ;  /* 0x000000ffff0f0224 */ /* 0x000fca00078e0023 */
[----:B------:R0:W-:Y:S01]  /*5650*/  @P0 STG.E desc[UR16][R14.64+0x200], R17 ;  /* 0x000200110e000986 */ /* 0x0001e2000c101910 */
[----:B------:R-:W-:-:S13]  /*5660*/  ISETP.GT.AND P0, PT, R89, 0x88, P5 ;  /* 0x000000885900780c */ /* 0x000fda0002f04270 */
[----:B0-----:R-:W-:Y:S05]  /*5670*/  @!P0 BRA `(.L_x_109) ;  /* 0x0000000000048947 */ /* 0x001fea0003800000 */
[----:B------:R0:W5:Y:S02]  /*5680*/  LDG.E.LTC128B R107, desc[UR16][R36.64+0x220] ;  /* 0x00022010246b7981 */ /* 0x000164000c1e1920 */
.L_x_109:
[----:B------:R-:W-:Y:S05]  /*5690*/  BSYNC B1 ;  /* 0x0000000000017941 */ /* 0x000fea0003800000 */
.L_x_108:
[----:B-----5:R-:W-:Y:S01]  /*56a0*/  FMUL R15, R107, R88 ;  /* 0x000000586b0f7220 */ /* 0x020fe20000400000 */
[----:B------:R-:W-:Y:S03]  /*56b0*/  BSSY B1, `(.L_x_110) ;  /* 0x0000006000017945 */ /* 0x000fe60003800000 */
[----:B------:R-:W-:-:S05]  /*56c0*/  FFMA R15, R132, R11, R15 ;  /* 0x0000000b840f7223 */ /* 0x000fca000000000f */
[----:B------:R0:W-:Y:S01]  /*56d0*/  @P0 STG.E desc[UR16][R30.64+0x220], R15 ;  /* 0x0002200f1e000986 */ /* 0x0001e2000c101910 */
[----:B------:R-:W-:-:S13]  /*56e0*/  ISETP.GT.AND P0, PT, R89, 0x88, P4 ;  /* 0x000000885900780c */ /* 0x000fda0002704270 */
[----:B0-----:R-:W-:Y:S05]  /*56f0*/  @!P0 BRA `(.L_x_111) ;  /* 0x0000000000048947 */ /* 0x001fea0003800000 */
[----:B------:R0:W5:Y:S02]  /*5700*/  LDG.E.LTC128B R107, desc[UR16][R38.64+0x220] ;  /* 0x00022010266b7981 */ /* 0x000164000c1e1920 */
.L_x_111:
[----:B------:R-:W-:Y:S05]  /*5710*/  BSYNC B1 ;  /* 0x0000000000017941 */ /* 0x000fea0003800000 */
.L_x_110:
[----:B-----5:R-:W-:Y:S01]  /*5720*/  FMUL R15, R107, R88 ;  /* 0x000000586b0f7220 */ /* 0x020fe20000400000 */
[----:B------:R-:W-:Y:S01]  /*5730*/  ISETP.NE.AND P5, PT, R95, RZ, PT ;  /* 0x000000ff5f00720c */ /* 0x000fe20003fa5270 */
[----:B------:R-:W-:Y:S02]  /*5740*/  BSSY B1, `(.L_x_112) ;  /* 0x0000006000017945 */ /* 0x000fe40003800000 */
[----:B------:R-:W-:-:S05]  /*5750*/  FFMA R15, R130, R11, R15 ;  /* 0x0000000b820f7223 */ /* 0x000fca000000000f */
[----:B------:R0:W-:Y:S01]  /*5760*/  @P0 STG.E desc[UR16][R34.64+0x220], R15 ;  /* 0x0002200f22000986 */ /* 0x0001e2000c101910 */
[----:B------:R-:W-:-:S13]  /*5770*/  ISETP.GT.AND P0, PT, R89, 0x80, P5 ;  /* 0x000000805900780c */ /* 0x000fda0002f04270 */
[----:B0-----:R-:W-:Y:S05]  /*5780*/  @!P0 BRA `(.L_x_113) ;  /* 0x0000000000048947 */ /* 0x001fea0003800000 */
[----:B------:R0:W5:Y:S02]  /*5790*/  LDG.E.LTC128B R107, desc[UR16][R44.64+0x200] ;  /* 0x000200102c6b7981 */ /* 0x000164000c1e1920 */
.L_x_113:
[----:B------:R-:W-:Y:S05]  /*57a0*/  BSYNC B1 ;  /* 0x0000000000017941 */ /* 0x000fea0003800000 */
.L_x_112:
        /* <DEDUP_REMOVED lines=8> */
.L_x_115:
[----:B------:R-:W-:Y:S05]  /*5830*/  BSYNC B1 ;  /* 0x0000000000017941 */ /* 0x000fea0003800000 */
.L_x_114:
[----:B-----5:R-:W-:Y:S01]  /*5840*/  FMUL R15, R107, R88 ;  /* 0x000000586b0f7220 */ /* 0x020fe20000400000 */
[----:B------:R-:W-:Y:S03]  /*5850*/  BSSY B1, `(.L_x_116) ;  /* 0x0000006000017945 */ /* 0x000fe60003800000 */
[----:B------:R-:W-:-:S05]  /*5860*/  FFMA R15, R126, R11, R15 ;  /* 0x0000000b7e0f7223 */ /* 0x000fca000000000f */
[----:B------:R0:W-:Y:S01]  /*5870*/  @P0 STG.E desc[UR16][R40.64+0x200], R15 ;  /* 0x0002000f28000986 */ /* 0x0001e2000c101910 */
[----:B------:R-:W-:-:S13]  /*5880*/  ISETP.GT.AND P0, PT, R89, 0x88, P5 ;  /* 0x000000885900780c */ /* 0x000fda0002f04270 */
[----:B0-----:R-:W-:Y:S05]  /*5890*/  @!P0 BRA `(.L_x_117) ;  /* 0x0000000000048947 */ /* 0x001fea0003800000 */
[----:B------:R0:W5:Y:S02]  /*58a0*/  LDG.E.LTC128B R107, desc[UR16][R44.64+0x220] ;  /* 0x000220102c6b7981 */ /* 0x000164000c1e1920 */
.L_x_117:
[----:B------:R-:W-:Y:S05]  /*58b0*/  BSYNC B1 ;  /* 0x0000000000017941 */ /* 0x000fea0003800000 */
.L_x_116:
[----:B-----5:R-:W-:Y:S01]  /*58c0*/  FMUL R15, R107, R88 ;  /* 0x000000586b0f7220 */ /* 0x020fe20000400000 */
[----:B------:R-:W-:Y:S03]  /*58d0*/  BSSY B1, `(.L_x_118) ;  /* 0x0000006000017945 */ /* 0x000fe60003800000 */
[----:B------:R-:W-:-:S05]  /*58e0*/  FFMA R15, R124, R11, R15 ;  /* 0x0000000b7c0f7223 */ /* 0x000fca000000000f */
[----:B------:R0:W-:Y:S01]  /*58f0*/  @P0 STG.E desc[UR16][R42.64+0x220], R15 ;  /* 0x0002200f2a000986 */ /* 0x0001e2000c101910 */
[----:B------:R-:W-:-:S13]  /*5900*/  ISETP.GT.AND P0, PT, R89, 0x88, P4 ;  /* 0x000000885900780c */ /* 0x000fda0002704270 */
[----:B0-----:R-:W-:Y:S05]  /*5910*/  @!P0 BRA `(.L_x_119) ;  /* 0x0000000000048947 */ /* 0x001fea0003800000 */
[----:B------:R0:W5:Y:S02]  /*5920*/  LDG.E.LTC128B R107, desc[UR16][R46.64+0x220] ;  /* 0x000220102e6b7981 */ /* 0x000164000c1e1920 */
.L_x_119:
[----:B------:R-:W-:Y:S05]  /*5930*/  BSYNC B1 ;  /* 0x0000000000017941 */ /* 0x000fea0003800000 */
.L_x_118:
        /* <DEDUP_REMOVED lines=8> */
.L_x_121:
[----:B------:R-:W-:Y:S05]  /*59c0*/  BSYNC B1 ;  /* 0x0000000000017941 */ /* 0x000fea0003800000 */
.L_x_120:
        /* <DEDUP_REMOVED lines=8> */
.L_x_123:
[----:B------:R-:W-:Y:S05]  /*5a50*/  BSYNC B1 ;  /* 0x0000000000017941 */ /* 0x000fea0003800000 */
.L_x_122:
[----:B-----5:R-:W-:Y:S01]  /*5a60*/  FMUL R15, R107, R88 ;  /* 0x000000586b0f7220 */ /* 0x020fe20000400000 */
[----:B------:R-:W-:Y:S03]  /*5a70*/  BSSY B1, `(.L_x_124) ;  /* 0x0000006000017945 */ /* 0x000fe60003800000 */
[----:B------:R-:W-:-:S05]  /*5a80*/  FFMA R15, R118, R11, R15 ;  /* 0x0000000b760f7223 */ /* 0x000fca000000000f */
[----:B------:R0:W-:Y:S01]  /*5a90*/  @P0 STG.E desc[UR16][R48.64+0x200], R15 ;  /* 0x0002000f30000986 */ /* 0x0001e2000c101910 */
[----:B------:R-:W-:-:S13]  /*5aa0*/  ISETP.GT.AND P0, PT, R89, 0x88, P5 ;  /* 0x000000885900780c */ /* 0x000fda0002f04270 */
[----:B0-----:R-:W-:Y:S05]  /*5ab0*/  @!P0 BRA `(.L_x_125) ;  /* 0x0000000000048947 */ /* 0x001fea0003800000 */
[----:B------:R0:W5:Y:S02]  /*5ac0*/  LDG.E.LTC128B R107, desc[UR16][R52.64+0x220] ;  /* 0x00022010346b7981 */ /* 0x000164000c1e1920 */
.L_x_125:
[----:B------:R-:W-:Y:S05]  /*5ad0*/  BSYNC B1 ;  /* 0x0000000000017941 */ /* 0x000fea0003800000 */
.L_x_124:
[----:B-----5:R-:W-:Y:S01]  /*5ae0*/  FMUL R15, R107, R88 ;  /* 0x000000586b0f7220 */ /* 0x020fe20000400000 */
[----:B------:R-:W-:Y:S03]  /*5af0*/  BSSY B1, `(.L_x_126) ;  /* 0x0000006000017945 */ /* 0x000fe60003800000 */
[----:B------:R-:W-:-:S05]  /*5b00*/  FFMA R15, R116, R11, R15 ;  /* 0x0000000b740f7223 */ /* 0x000fca000000000f */
[----:B------:R0:W-:Y:S01]  /*5b10*/  @P0 STG.E desc[UR16][R50.64+0x220], R15 ;  /* 0x0002200f32000986 */ /* 0x0001e2000c101910 */
[----:B------:R-:W-:-:S13]  /*5b20*/  ISETP.GT.AND P0, PT, R89, 0x88, P4 ;  /* 0x000000885900780c */ /* 0x000fda0002704270 */
[----:B0-----:R-:W-:Y:S05]  /*5b30*/  @!P0 BRA `(.L_x_127) ;  /* 0x0000000000048947 */ /* 0x001fea0003800000 */
[----:B------:R0:W5:Y:S02]  /*5b40*/  LDG.E.LTC128B R107, desc[UR16][R54.64+0x220] ;  /* 0x00022010366b7981 */ /* 0x000164000c1e1920 */
.L_x_127:
[----:B------:R-:W-:Y:S05]  /*5b50*/  BSYNC B1 ;  /* 0x0000000000017941 */ /* 0x000fea0003800000 */
.L_x_126:
        /* <DEDUP_REMOVED lines=8> */
.L_x_129:
[----:B------:R-:W-:Y:S05]  /*5be0*/  BSYNC B1 ;  /* 0x0000000000017941 */ /* 0x000fea0003800000 */
.L_x_128:
        /* <DEDUP_REMOVED lines=8> */
.L_x_131:
[----:B------:R-:W-:Y:S05]  /*5c70*/  BSYNC B1 ;  /* 0x0000000000017941 */ /* 0x000fea0003800000 */
.L_x_130:
[----:B-----5:R-:W-:Y:S01]  /*5c80*/  FMUL R15, R107, R88 ;  /* 0x000000586b0f7220 */ /* 0x020fe20000400000 */
[----:B------:R-:W-:Y:S03]  /*5c90*/  BSSY B1, `(.L_x_132) ;  /* 0x0000006000017945 */ /* 0x000fe60003800000 */
[----:B------:R-:W-:-:S05]  /*5ca0*/  FFMA R15, R110, R11, R15 ;  /* 0x0000000b6e0f7223 */ /* 0x000fca000000000f */
[----:B------:R0:W-:Y:S01]  /*5cb0*/  @P0 STG.E desc[UR16][R56.64+0x200], R15 ;  /* 0x0002000f38000986 */ /* 0x0001e2000c101910 */
[----:B------:R-:W-:-:S13]  /*5cc0*/  ISETP.GT.AND P0, PT, R89, 0x88, P5 ;  /* 0x000000885900780c */ /* 0x000fda0002f04270 */
[----:B0-----:R-:W-:Y:S05]  /*5cd0*/  @!P0 BRA `(.L_x_133) ;  /* 0x0000000000048947 */ /* 0x001fea0003800000 */
[----:B------:R0:W5:Y:S02]  /*5ce0*/  LDG.E.LTC128B R107, desc[UR16][R60.64+0x220] ;  /* 0x000220103c6b7981 */ /* 0x000164000c1e1920 */
.L_x_133:
[----:B------:R-:W-:Y:S05]  /*5cf0*/  BSYNC B1 ;  /* 0x0000000000017941 */ /* 0x000fea0003800000 */
.L_x_132:
[----:B-----5:R-:W-:Y:S01]  /*5d00*/  FMUL R15, R107, R88 ;  /* 0x000000586b0f7220 */ /* 0x020fe20000400000 */
[----:B------:R-:W-:Y:S01]  /*5d10*/  ISETP.GT.AND P4, PT, R89, 0x88, P4 ;  /* 0x000000885900780c */ /* 0x000fe20002784270 */
[----:B------:R-:W-:Y:S02]  /*5d20*/  BSSY B1, `(.L_x_134) ;  /* 0x0000005000017945 */ /* 0x000fe40003800000 */
[----:B------:R-:W-:-:S05]  /*5d30*/  FFMA R15, R108, R11, R15 ;  /* 0x0000000b6c0f7223 */ /* 0x000fca000000000f */
[----:B------:R0:W-:Y:S05]  /*5d40*/  @P0 STG.E desc[UR16][R58.64+0x220], R15 ;  /* 0x0002200f3a000986 */ /* 0x0001ea000c101910 */
[----:B------:R-:W-:Y:S05]  /*5d50*/  @!P4 BRA `(.L_x_135) ;  /* 0x000000000004c947 */ /* 0x000fea0003800000 */
[----:B------:R0:W5:Y:S02]  /*5d60*/  LDG.E.LTC128B R107, desc[UR16][R62.64+0x220] ;  /* 0x000220103e6b7981 */ /* 0x000164000c1e1920 */
.L_x_135:
[----:B------:R-:W-:Y:S05]  /*5d70*/  BSYNC B1 ;  /* 0x0000000000017941 */ /* 0x000fea0003800000 */
.L_x_134:
[----:B0----5:R-:W-:Y:S01]  /*5d80*/  FMUL R15, R107, R88 ;  /* 0x000000586b0f7220 */ /* 0x021fe20000400000 */
[----:B------:R-:W-:Y:S01]  /*5d90*/  ISETP.GT.AND P0, PT, R89, 0x80, P6 ;  /* 0x000000805900780c */ /* 0x000fe20003704270 */
[----:B------:R-:W-:Y:S02]  /*5da0*/  BSSY B1, `(.L_x_136) ;  /* 0x0000005000017945 */ /* 0x000fe40003800000 */
[----:B------:R-:W-:-:S05]  /*5db0*/  FFMA R15, R106, R11, R15 ;  /* 0x0000000b6a0f7223 */ /* 0x000fca000000000f */
[----:B------:R0:W-:Y:S05]  /*5dc0*/  @P4 STG.E desc[UR16][R172.64+0x220], R15 ;  /* 0x0002200fac004986 */ /* 0x0001ea000c101910 */
[----:B------:R-:W-:Y:S05]  /*5dd0*/  @!P0 BRA `(.L_x_137) ;  /* 0x0000000000048947 */ /* 0x000fea0003800000 */
[----:B------:R0:W5:Y:S02]  /*5de0*/  LDG.E.LTC128B R107, desc[UR16][R76.64+0x200] ;  /* 0x000200104c6b7981 */ /* 0x000164000c1e1920 */
.L_x_137:
[----:B------:R-:W-:Y:S05]  /*5df0*/  BSYNC B1 ;  /* 0x0000000000017941 */ /* 0x000fea0003800000 */
.L_x_136:
[----:B0----5:R-:W-:Y:S01]  /*5e00*/  FMUL R15, R107, R88 ;  /* 0x000000586b0f7220 */ /* 0x021fe20000400000 */
[----:B------:R-:W-:Y:S01]  /*5e10*/  ISETP.GT.AND P4, PT, R89, 0x80, P3 ;  /* 0x000000805900780c */ /* 0x000fe20001f84270 */
[----:B------:R-:W-:Y:S02]  /*5e20*/  BSSY B1, `(.L_x_138) ;  /* 0x0000005000017945 */ /* 0x000fe40003800000 */
[----:B------:R-:W-:-:S05]  /*5e30*/  FFMA R15, R104, R11, R15 ;  /* 0x0000000b680f7223 */ /* 0x000fca000000000f */
[----:B------:R0:W-:Y:S05]  /*5e40*/  @P0 STG.E desc[UR16][R170.64+0x200], R15 ;  /* 0x0002000faa000986 */ /* 0x0001ea000c101910 */
[----:B------:R-:W-:Y:S05]  /*5e50*/  @!P4 BRA `(.L_x_139) ;  /* 0x000000000004c947 */ /* 0x000fea0003800000 */
[----:B------:R0:W5:Y:S02]  /*5e60*/  LDG.E.LTC128B R107, desc[UR16][R78.64+0x200] ;  /* 0x000200104e6b7981 */ /* 0x000164000c1e1920 */
.L_x_139:
[----:B------:R-:W-:Y:S05]  /*5e70*/  BSYNC B1 ;  /* 0x0000000000017941 */ /* 0x000fea0003800000 */
.L_x_138:
[----:B0----5:R-:W-:Y:S01]  /*5e80*/  FMUL R15, R107, R88 ;  /* 0x000000586b0f7220 */ /* 0x021fe20000400000 */
[----:B------:R-:W-:Y:S01]  /*5e90*/  ISETP.GT.AND P0, PT, R89, 0x88, P6 ;  /* 0x000000885900780c */ /* 0x000fe20003704270 */
[----:B------:R-:W-:Y:S02]  /*5ea0*/  BSSY B1, `(.L_x_140) ;  /* 0x0000005000017945 */ /* 0x000fe40003800000 */
[----:B------:R-:W-:-:S05]  /*5eb0*/  FFMA R15, R102, R11, R15 ;  /* 0x0000000b660f7223 */ /* 0x000fca000000000f */
[----:B------:R0:W-:Y:S05]  /*5ec0*/  @P4 STG.E desc[UR16][R72.64+0x200], R15 ;  /* 0x0002000f48004986 */ /* 0x0001ea000c101910 */
[----:B------:R-:W-:Y:S05]  /*5ed0*/  @!P0 BRA `(.L_x_141) ;  /* 0x0000000000048947 */ /* 0x000fea0003800000 */
[----:B------:R0:W5:Y:S02]  /*5ee0*/  LDG.E.LTC128B R107, desc[UR16][R76.64+0x220] ;  /* 0x000220104c6b7981 */ /* 0x000164000c1e1920 */
.L_x_141:
[----:B------:R-:W-:Y:S05]  /*5ef0*/  BSYNC B1 ;  /* 0x0000000000017941 */ /* 0x000fea0003800000 */
.L_x_140:
[----:B0----5:R-:W-:Y:S01]  /*5f00*/  FMUL R15, R107, R88 ;  /* 0x000000586b0f7220 */ /* 0x021fe20000400000 */
[----:B------:R-:W-:Y:S01]  /*5f10*/  ISETP.GT.AND P3, PT, R89, 0x88, P3 ;  /* 0x000000885900780c */ /* 0x000fe20001f64270 */
[----:B------:R-:W-:Y:S02]  /*5f20*/  BSSY B1, `(.L_x_142) ;  /* 0x0000005000017945 */ /* 0x000fe40003800000 */
[----:B------:R-:W-:-:S05]  /*5f30*/  FFMA R15, R100, R11, R15 ;  /* 0x0000000b640f7223 */ /* 0x000fca000000000f */
[----:B------:R0:W-:Y:S05]  /*5f40*/  @P0 STG.E desc[UR16][R74.64+0x220], R15 ;  /* 0x0002200f4a000986 */ /* 0x0001ea000c101910 */
[----:B------:R-:W-:Y:S05]  /*5f50*/  @!P3 BRA `(.L_x_143) ;  /* 0x000000000004b947 */ /* 0x000fea0003800000 */
[----:B------:R0:W5:Y:S02]  /*5f60*/  LDG.E.LTC128B R107, desc[UR16][R78.64+0x220] ;  /* 0x000220104e6b7981 */ /* 0x000164000c1e1920 */
.L_x_143:
[----:B------:R-:W-:Y:S05]  /*5f70*/  BSYNC B1 ;  /* 0x0000000000017941 */ /* 0x000fea0003800000 */
.L_x_142:
[----:B0----5:R-:W-:Y:S01]  /*5f80*/  FMUL R15, R107, R88 ;  /* 0x000000586b0f7220 */ /* 0x021fe20000400000 */
[----:B------:R-:W-:Y:S01]  /*5f90*/  ISETP.GT.AND P0, PT, R89, 0x80, P2 ;  /* 0x000000805900780c */ /* 0x000fe20001704270 */
[----:B------:R-:W-:Y:S02]  /*5fa0*/  BSSY B1, `(.L_x_144) ;  /* 0x0000005000017945 */ /* 0x000fe40003800000 */
[----:B------:R-:W-:-:S05]  /*5fb0*/  FFMA R15, R98, R11, R15 ;  /* 0x0000000b620f7223 */ /* 0x000fca000000000f */
[----:B------:R0:W-:Y:S05]  /*5fc0*/  @P3 STG.E desc[UR16][R164.64+0x220], R15 ;  /* 0x0002200fa4003986 */ /* 0x0001ea000c101910 */
[----:B------:R-:W-:Y:S05]  /*5fd0*/  @!P0 BRA `(.L_x_145) ;  /* 0x0000000000048947 */ /* 0x000fea0003800000 */
[----:B------:R0:W5:Y:S02]  /*5fe0*/  LDG.E.LTC128B R107, desc[UR16][R12.64+0x200] ;  /* 0x000200100c6b7981 */ /* 0x000164000c1e1920 */
.L_x_145:
[----:B------:R-:W-:Y:S05]  /*5ff0*/  BSYNC B1 ;  /* 0x0000000000017941 */ /* 0x000fea0003800000 */
.L_x_144:
[----:B0----5:R-:W-:Y:S01]  /*6000*/  FMUL R15, R107, R88 ;  /* 0x000000586b0f7220 */ /* 0x021fe20000400000 */
[----:B------:R-:W-:Y:S01]  /*6010*/  ISETP.GT.AND P3, PT, R89, 0x80, P1 ;  /* 0x000000805900780c */ /* 0x000fe20000f64270 */
[----:B------:R-:W-:Y:S02]  /*6020*/  BSSY B1, `(.L_x_146) ;  /* 0x0000005000017945 */ /* 0x000fe40003800000 */
[----:B------:R-:W-:-:S05]  /*6030*/  FFMA R15, R96, R11, R15 ;  /* 0x0000000b600f7223 */ /* 0x000fca000000000f */
[----:B------:R0:W-:Y:S05]  /*6040*/  @P0 STG.E desc[UR16][R162.64+0x200], R15 ;  /* 0x0002000fa2000986 */ /* 0x0001ea000c101910 */
[----:B------:R-:W-:Y:S05]  /*6050*/  @!P3 BRA `(.L_x_147) ;  /* 0x000000000004b947 */ /* 0x000fea0003800000 */
[----:B------:R0:W5:Y:S02]  /*6060*/  LDG.E.LTC128B R107, desc[UR16][R64.64+0x200] ;  /* 0x00020010406b7981 */ /* 0x000164000c1e1920 */
.L_x_147:
[----:B------:R-:W-:Y:S05]  /*6070*/  BSYNC B1 ;  /* 0x0000000000017941 */ /* 0x000fea0003800000 */
.L_x_146:
[----:B0----5:R-:W-:Y:S01]  /*6080*/  FMUL R15, R107, R88 ;  /* 0x000000586b0f7220 */ /* 0x021fe20000400000 */
[----:B------:R-:W-:Y:S01]  /*6090*/  ISETP.GT.AND P2, PT, R89, 0x88, P2 ;  /* 0x000000885900780c */ /* 0x000fe20001744270 */
[----:B------:R-:W-:Y:S02]  /*60a0*/  BSSY B1, `(.L_x_148) ;  /* 0x0000005000017945 */ /* 0x000fe40003800000 */
[----:B------:R-:W-:-:S05]  /*60b0*/  FFMA R15, R94, R11, R15 ;  /* 0x0000000b5e0f7223 */ /* 0x000fca000000000f */
[----:B------:R0:W-:Y:S05]  /*60c0*/  @P3 STG.E desc[UR16][R66.64+0x200], R15 ;  /* 0x0002000f42003986 */ /* 0x0001ea000c101910 */
[----:B------:R-:W-:Y:S05]  /*60d0*/  @!P2 BRA `(.L_x_149) ;  /* 0x000000000004a947 */ /* 0x000fea0003800000 */
[----:B------:R0:W5:Y:S02]  /*60e0*/  LDG.E.LTC128B R107, desc[UR16][R12.64+0x220] ;  /* 0x000220100c6b7981 */ /* 0x000164000c1e1920 */
.L_x_149:
[----:B------:R-:W-:Y:S05]  /*60f0*/  BSYNC B1 ;  /* 0x0000000000017941 */ /* 0x000fea0003800000 */
.L_x_148:
[----:B0----5:R-:W-:Y:S01]  /*6100*/  FMUL R13, R107, R88 ;  /* 0x000000586b0d7220 */ /* 0x021fe20000400000 */
[----:B------:R-:W-:Y:S01]  /*6110*/  ISETP.GT.AND P1, PT, R89, 0x88, P1 ;  /* 0x000000885900780c */ /* 0x000fe20000f24270 */
[----:B------:R-:W-:Y:S02]  /*6120*/  BSSY B1, `(.L_x_150) ;  /* 0x0000005000017945 */ /* 0x000fe40003800000 */
[----:B------:R-:W-:-:S05]  /*6130*/  FFMA R13, R92, R11, R13 ;  /* 0x0000000b5c0d7223 */ /* 0x000fca000000000d */
[----:B------:R0:W-:Y:S05]  /*6140*/  @P2 STG.E desc[UR16][R158.64+0x220], R13 ;  /* 0x0002200d9e002986 */ /* 0x0001ea000c101910 */
[----:B------:R-:W-:Y:S05]  /*6150*/  @!P1 BRA `(.L_x_151) ;  /* 0x0000000000049947 */ /* 0x000fea0003800000 */
[----:B------:R0:W5:Y:S02]  /*6160*/  LDG.E.LTC128B R107, desc[UR16][R64.64+0x220] ;  /* 0x00022010406b7981 */ /* 0x000164000c1e1920 */
.L_x_151:
[----:B------:R-:W-:Y:S05]  /*6170*/  BSYNC B1 ;  /* 0x0000000000017941 */ /* 0x000fea0003800000 */
.L_x_150:
[----:B-----5:R-:W-:-:S04]  /*6180*/  FMUL R107, R107, R88 ;  /* 0x000000586b6b7220 */ /* 0x020fc80000400000 */
[----:B------:R-:W-:Y:S01]  /*6190*/  FFMA R107, R90, R11, R107 ;  /* 0x0000000b5a6b7223 */ /* 0x000fe2000000006b */
[----:B------:R-:W-:Y:S06]  /*61a0*/  @!P1 BRA `(.L_x_152) ;  /* 0x0000001000989947 */ /* 0x000fec0003800000 */
[----:B------:R0:W-:Y:S01]  /*61b0*/  STG.E desc[UR16][R70.64+0x220], R107 ;  /* 0x0002206b46007986 */ /* 0x0001e2000c101910 */
[----:B------:R-:W-:Y:S05]  /*61c0*/  BRA `(.L_x_152) ;  /* 0x0000001000907947 */ /* 0x000fea0003800000 */
.L_x_29:
[----:B------:R-:W-:Y:S01]  /*61d0*/  ULDC.64 UR6, c[0x0][0x6c0] ;  /* 0x0001b00000067ab9 */ /* 0x000fe20000000a00 */
[----:B------:R-:W-:Y:S01]  /*61e0*/  ISETP.GT.AND P4, PT, R99, 0x1, PT ;  /* 0x000000016300780c */ /* 0x000fe20003f84270 */
[-C--:B--2---:R-:W-:Y:S01]  /*61f0*/  FMUL R101, R101, R11.reuse ;  /* 0x0000000b65657220 */ /* 0x084fe20000400000 */
[C---:B------:R-:W-:Y:S01]  /*6200*/  LEA R12, P1, R28.reuse, UR6, 0x2 ;  /* 0x000000061c0c7c11 */ /* 0x040fe2000f8210ff */
[-C--:B------:R-:W-:Y:S01]  /*6210*/  FMUL R103, R103, R11.reuse ;  /* 0x0000000b67677220 */ /* 0x080fe20000400000 */
[----:B------:R-:W-:Y:S01]  /*6220*/  ISETP.GT.AND P5, PT, R99, 0x8, PT ;  /* 0x000000086300780c */ /* 0x000fe20003fa4270 */
[----:B------:R-:W-:Y:S01]  /*6230*/  IMAD R23, R27, 0x1c, RZ ;  /* 0x0000001c1b177824 */ /* 0x000fe200078e02ff */
[----:B------:R-:W-:Y:S01]  /*6240*/  LEA.HI.X R13, R28, UR7, R31, 0x2, P1 ;  /* 0x000000071c0d7c11 */ /* 0x000fe200088f141f */
[-C--:B------:R-:W-:Y:S01]  /*6250*/  FMUL R17, R212, R11.reuse ;  /* 0x0000000bd4117220 */ /* 0x080fe20000400000 */
[C---:B------:R-:W-:Y:S01]  /*6260*/  ISETP.GT.AND P1, PT, R89.reuse, RZ, P4 ;  /* 0x000000ff5900720c */ /* 0x040fe20002724270 */
[-C--:B------:R-:W-:Y:S01]  /*6270*/  FMUL R21, R200, R11.reuse ;  /* 0x0000000bc8157220 */ /* 0x080fe20000400000 */
[----:B------:R-:W-:Y:S01]  /*6280*/  LEA R14, P3, R26, R12, 0x2 ;  /* 0x0000000c1a0e7211 */ /* 0x000fe200078610ff */
[----:B------:R-:W-:Y:S01]  /*6290*/  @P2 STG.E desc[UR16][R12.64], R101 ;  /* 0x000000650c002986 */ /* 0x000fe2000c101910 */
[C---:B------:R-:W-:Y:S01]  /*62a0*/  ISETP.GT.AND P2, PT, R89.reuse, 0x8, P0 ;  /* 0x000000085900780c */ /* 0x040fe20000744270 */
[----:B------:R-:W-:Y:S01]  /*62b0*/  FMUL R25, R22, R11 ;  /* 0x0000000b16197220 */ /* 0x000fe20000400000 */
[C-C-:B------:R-:W-:Y:S01]  /*62c0*/  LEA.HI.X R15, R26.reuse, R13, R27.reuse, 0x2, P3 ;  /* 0x0000000d1a0f7211 */ /* 0x140fe200018f141b */
[----:B------:R-:W-:Y:S01]  /*62d0*/  IMAD.SHL.U32 R73, R26, 0x20, RZ ;  /* 0x000000201a497824 */ /* 0x000fe200078e00ff */
[----:B------:R-:W-:Y:S01]  /*62e0*/  ISETP.GT.AND P3, PT, R89, 0x8, P4 ;  /* 0x000000085900780c */ /* 0x000fe20002764270 */
[----:B------:R-:W-:Y:S01]  /*62f0*/  FMUL R29, R206, R11 ;  /* 0x0000000bce1d7220 */ /* 0x000fe20000400000 */
[C---:B------:R-:W-:Y:S01]  /*6300*/  SHF.L.U64.HI R71, R26.reuse, 0x5, R27 ;  /* 0x000000051a477819 */ /* 0x040fe2000001021b */
[----:B------:R-:W-:Y:S01]  /*6310*/  IMAD.WIDE.U32 R18, R26, 0x1c, R14 ;  /* 0x0000001c1a127825 */ /* 0x000fe200078e000e */
[----:B------:R-:W-:Y:S01]  /*6320*/  ISETP.GT.AND P4, PT, R99, 0x9, PT ;  /* 0x000000096300780c */ /* 0x000fe20003f84270 */
[----:B------:R-:W-:Y:S01]  /*6330*/  @P1 STG.E desc[UR16][R14.64], R103 ;  /* 0x000000670e001986 */ /* 0x000fe2000c101910 */
[----:B------:R-:W-:Y:S01]  /*6340*/  ISETP.GT.AND P1, PT, R89, RZ, P5 ;  /* 0x000000ff5900720c */ /* 0x000fe20002f24270 */
[----:B------:R-:W-:-:S02]  /*6350*/  IMAD.IADD R19, R23, 0x1, R19 ;  /* 0x0000000117137824 */ /* 0x000fc400078e0213 */
[-C--:B------:R-:W-:Y:S01]  /*6360*/  FMUL R33, R204, R11.reuse ;  /* 0x0000000bcc217220 */ /* 0x080fe20000400000 */
[----:B------:R0:W-:Y:S01]  /*6370*/  @P2 STG.E desc[UR16][R12.64+0x20], R17 ;  /* 0x000020110c002986 */ /* 0x0001e2000c101910 */
[----:B------:R-:W-:Y:S01]  /*6380*/  ISETP.GT.AND P2, PT, R89, RZ, P4 ;  /* 0x000000ff5900720c */ /* 0x000fe20002744270 */
[-C--:B------:R-:W-:Y:S01]  /*6390*/  FMUL R37, R194, R11.reuse ;  /* 0x0000000bc2257220 */ /* 0x080fe20000400000 */
[-C--:B------:R-:W-:Y:S01]  /*63a0*/  FMUL R39, R192, R11.reuse ;  /* 0x0000000bc0277220 */ /* 0x080fe20000400000 */
[----:B------:R1:W-:Y:S01]  /*63b0*/  @P3 STG.E desc[UR16][R14.64+0x20], R21 ;  /* 0x000020150e003986 */ /* 0x0003e2000c101910 */
[----:B------:R-:W-:Y:S01]  /*63c0*/  ISETP.GT.AND P3, PT, R99, 0x11, PT ;  /* 0x000000116300780c */ /* 0x000fe20003f64270 */
[-C--:B------:R-:W-:Y:S01]  /*63d0*/  FMUL R45, R190, R11.reuse ;  /* 0x0000000bbe2d7220 */ /* 0x080fe20000400000 */
[-C--:B------:R-:W-:Y:S01]  /*63e0*/  FMUL R51, R182, R11.reuse ;  /* 0x0000000bb6337220 */ /* 0x080fe20000400000 */
[-C--:B------:R-:W-:Y:S01]  /*63f0*/  FMUL R53, R178, R11.reuse ;  /* 0x0000000bb2357220 */ /* 0x080fe20000400000 */
[-C--:B------:R-:W-:Y:S01]  /*6400*/  FMUL R55, R176, R11.reuse ;  /* 0x0000000bb0377220 */ /* 0x080fe20000400000 */
[----:B------:R-:W-:Y:S01]  /*6410*/  @P1 STG.E desc[UR16][R18.64], R25 ;  /* 0x0000001912001986 */ /* 0x000fe2000c101910 */
[----:B------:R-:W-:Y:S01]  /*6420*/  IADD3 R22, P1, R73, R14, RZ ;  /* 0x0000000e49167210 */ /* 0x000fe20007f3e0ff */
[-C--:B0-----:R-:W-:Y:S01]  /*6430*/  FMUL R17, R210, R11.reuse ;  /* 0x0000000bd2117220 */ /* 0x081fe20000400000 */
[-C--:B------:R-:W-:Y:S01]  /*6440*/  FMUL R57, R174, R11.reuse ;  /* 0x0000000bae397220 */ /* 0x080fe20000400000 */
[-C--:B------:R-:W-:Y:S01]  /*6450*/  FMUL R59, R172, R11.reuse ;  /* 0x0000000bac3b7220 */ /* 0x080fe20000400000 */
[-C--:B------:R-:W-:Y:S01]  /*6460*/  FMUL R61, R170, R11.reuse ;  /* 0x0000000baa3d7220 */ /* 0x080fe20000400000 */
[----:B------:R-:W-:Y:S01]  /*6470*/  IMAD.X R23, R71, 0x1, R15, P1 ;  /* 0x0000000147177824 */ /* 0x000fe200008e060f */
[C---:B------:R-:W-:Y:S01]  /*6480*/  ISETP.GT.AND P1, PT, R89.reuse, 0x8, P5 ;  /* 0x000000085900780c */ /* 0x040fe20002f24270 */
[-C--:B-1----:R-:W-:Y:S01]  /*6490*/  FMUL R21, R208, R11.reuse ;  /* 0x0000000bd0157220 */ /* 0x082fe20000400000 */
[-C--:B------:R-:W-:Y:S01]  /*64a0*/  FMUL R63, R168, R11.reuse ;  /* 0x0000000ba83f7220 */ /* 0x080fe20000400000 */
[-C--:B------:R-:W-:Y:S01]  /*64b0*/  FMUL R65, R166, R11.reuse ;  /* 0x0000000ba6417220 */ /* 0x080fe20000400000 */
[----:B------:R-:W-:Y:S01]  /*64c0*/  @P2 STG.E desc[UR16][R22.64], R17 ;  /* 0x0000001116002986 */ /* 0x000fe2000c101910 */
[----:B------:R-:W-:Y:S01]  /*64d0*/  ISETP.GT.AND P2, PT, R89, 0x8, P4 ;  /* 0x000000085900780c */ /* 0x000fe20002744270 */
[-C--:B------:R-:W-:Y:S01]  /*64e0*/  FMUL R67, R164, R11.reuse ;  /* 0x0000000ba4437220 */ /* 0x080fe20000400000 */
[----:B------:R-:W-:Y:S01]  /*64f0*/  ISETP.GT.AND P4, PT, R99, 0x10, PT ;  /* 0x000000106300780c */ /* 0x000fe20003f84270 */
[----:B------:R-:W-:-:S05]  /*6500*/  FMUL R69, R162, R11 ;  /* 0x0000000ba2457220 */ /* 0x000fca0000400000 */
[----:B------:R-:W-:Y:S01]  /*6510*/  @P1 STG.E desc[UR16][R18.64+0x20], R21 ;  /* 0x0000201512001986 */ /* 0x000fe2000c101910 */
[----:B------:R-:W-:-:S04]  /*6520*/  IADD3 R30, P1, R73, R18, RZ ;  /* 0x00000012491e7210 */ /* 0x000fc80007f3e0ff */
[----:B------:R0:W-:Y:S01]  /*6530*/  @P2 STG.E desc[UR16][R22.64+0x20], R29 ;  /* 0x0000201d16002986 */ /* 0x0001e2000c101910 */
[----:B------:R-:W-:Y:S01]  /*6540*/  IMAD.X R31, R71, 0x1, R19, P1 ;  /* 0x00000001471f7824 */ /* 0x000fe200008e0613 */
[----:B------:R-:W-:Y:S02]  /*6550*/  ISETP.GT.AND P1, PT, R89, RZ, P4 ;  /* 0x000000ff5900720c */ /* 0x000fe40002724270 */
[----:B------:R-:W-:Y:S01]  /*6560*/  ISETP.GT.AND P2, PT, R99, 0x19, PT ;  /* 0x000000196300780c */ /* 0x000fe20003f44270 */
[----:B0-----:R-:W-:-:S10]  /*6570*/  FMUL R29, R198, R11 ;  /* 0x0000000bc61d7220 */ /* 0x001fd40000400000 */
[----:B------:R0:W-:Y:S01]  /*6580*/  @P1 STG.E desc[UR16][R30.64], R33 ;  /* 0x000000211e001986 */ /* 0x0001e2000c101910 */
[----:B------:R-:W-:-:S05]  /*6590*/  IADD3 R34, P1, R73, R22, RZ ;  /* 0x0000001649227210 */ /* 0x000fca0007f3e0ff */
[----:B------:R-:W-:Y:S01]  /*65a0*/  IMAD.X R35, R71, 0x1, R23, P1 ;  /* 0x0000000147237824 */ /* 0x000fe200008e0617 */
[----:B------:R-:W-:-:S05]  /*65b0*/  IADD3 R26, P1, R73, R34, RZ ;  /* 0x00000022491a7210 */ /* 0x000fca0007f3e0ff */
[----:B------:R-:W-:Y:S01]  /*65c0*/  IMAD.X R27, R71, 0x1, R35, P1 ;  /* 0x00000001471b7824 */ /* 0x000fe200008e0623 */
[----:B------:R-:W-:Y:S01]  /*65d0*/  IADD3 R24, P1, R34, R73, RZ ;  /* 0x0000004922187210 */ /* 0x000fe20007f3e0ff */
[----:B0-----:R-:W-:-:S04]  /*65e0*/  FMUL R33, R196, R11 ;  /* 0x0000000bc4217220 */ /* 0x001fc80000400000 */
[----:B------:R-:W-:Y:S01]  /*65f0*/  IMAD.X R25, R35, 0x1, R71, P1 ;  /* 0x0000000123197824 */ /* 0x000fe200008e0647 */
[----:B------:R-:W-:-:S04]  /*6600*/  IADD3 R20, P1, R73, R26, RZ ;  /* 0x0000001a49147210 */ /* 0x000fc80007f3e0ff */
[----:B------:R-:W-:Y:S02]  /*6610*/  IADD3.X R21, R71, R27, RZ, P1, !PT ;  /* 0x0000001b47157210 */ /* 0x000fe40000ffe4ff */
[----:B------:R-:W-:-:S05]  /*6620*/  IADD3 R16, P1, R24, R73, RZ ;  /* 0x0000004918107210 */ /* 0x000fca0007f3e0ff */
[----:B------:R-:W-:Y:S01]  /*6630*/  IMAD.X R17, R25, 0x1, R71, P1 ;  /* 0x0000000119117824 */ /* 0x000fe200008e0647 */
[----:B------:R-:W-:-:S13]  /*6640*/  ISETP.GT.AND P1, PT, R89, RZ, P3 ;  /* 0x000000ff5900720c */ /* 0x000fda0001f24270 */
[----:B------:R0:W-:Y:S01]  /*6650*/  @P1 STG.E desc[UR16][R34.64], R29 ;  /* 0x0000001d22001986 */ /* 0x0001e2000c101910 */
[----:B------:R-:W-:-:S13]  /*6660*/  ISETP.GT.AND P1, PT, R89, 0x8, P4 ;  /* 0x000000085900780c */ /* 0x000fda0002724270 */
[----:B------:R-:W-:Y:S02]  /*6670*/  @P1 IMAD.MOV.U32 R28, RZ, RZ, R30 ;  /* 0x000000ffff1c1224 */ /* 0x000fe400078e001e */
[----:B0-----:R-:W-:-:S05]  /*6680*/  @P1 IMAD.MOV.U32 R29, RZ, RZ, R31 ;  /* 0x000000ffff1d1224 */ /* 0x001fca00078e001f */
[----:B------:R0:W-:Y:S01]  /*6690*/  @P1 STG.E desc[UR16][R28.64+0x20], R33 ;  /* 0x000020211c001986 */ /* 0x0001e2000c101910 */
[----:B------:R-:W-:Y:S02]  /*66a0*/  ISETP.GT.AND P1, PT, R89, 0x8, P3 ;  /* 0x000000085900780c */ /* 0x000fe40001f24270 */
[----:B------:R-:W-:-:S11]  /*66b0*/  ISETP.GT.AND P3, PT, R99, 0x18, PT ;  /* 0x000000186300780c */ /* 0x000fd60003f64270 */
[----:B0-----:R-:W-:Y:S02]  /*66c0*/  @P1 IMAD.MOV.U32 R28, RZ, RZ, R34 ;  /* 0x000000ffff1c1224 */ /* 0x001fe400078e0022 */
[----:B------:R-:W-:-:S05]  /*66d0*/  @P1 IMAD.MOV.U32 R29, RZ, RZ, R35 ;  /* 0x000000ffff1d1224 */ /* 0x000fca00078e0023 */
[----:B------:R0:W-:Y:S01]  /*66e0*/  @P1 STG.E desc[UR16][R28.64+0x20], R37 ;  /* 0x000020251c001986 */ /* 0x0001e2000c101910 */
[----:B------:R-:W-:-:S05]  /*66f0*/  IADD3 R40, P1, R73, R30, RZ ;  /* 0x0000001e49287210 */ /* 0x000fca0007f3e0ff */
[----:B------:R-:W-:Y:S01]  /*6700*/  IMAD.X R41, R71, 0x1, R31, P1 ;  /* 0x0000000147297824 */ /* 0x000fe200008e061f */
[----:B------:R-:W-:Y:S01]  /*6710*/  ISETP.GT.AND P1, PT, R89, RZ, P3 ;  /* 0x000000ff5900720c */ /* 0x000fe20001f24270 */
[----:B0-----:R-:W-:-:S12]  /*6720*/  FMUL R37, R188, R11 ;  /* 0x0000000bbc257220 */ /* 0x001fd80000400000 */
[----:B------:R0:W-:Y:S01]  /*6730*/  @P1 STG.E desc[UR16][R40.64], R39 ;  /* 0x0000002728001986 */ /* 0x0001e2000c101910 */
[----:B------:R-:W-:Y:S01]  /*6740*/  ISETP.GT.AND P1, PT, R89, RZ, P2 ;  /* 0x000000ff5900720c */ /* 0x000fe20001724270 */
[----:B0-----:R-:W-:-:S12]  /*6750*/  FMUL R39, R186, R11 ;  /* 0x0000000bba277220 */ /* 0x001fd80000400000 */
[----:B------:R0:W-:Y:S01]  /*6760*/  @P1 STG.E desc[UR16][R26.64], R45 ;  /* 0x0000002d1a001986 */ /* 0x0001e2000c101910 */
[----:B------:R-:W-:-:S05]  /*6770*/  IADD3 R42, P1, R30, R73, RZ ;  /* 0x000000491e2a7210 */ /* 0x000fca0007f3e0ff */
[----:B------:R-:W-:Y:S01]  /*6780*/  IMAD.X R43, R31, 0x1, R71, P1 ;  /* 0x000000011f2b7824 */ /* 0x000fe200008e0647 */
[----:B------:R-:W-:-:S05]  /*6790*/  IADD3 R32, P1, R73, R20, RZ ;  /* 0x0000001449207210 */ /* 0x000fca0007f3e0ff */
[----:B------:R-:W-:Y:S01]  /*67a0*/  IMAD.X R33, R71, 0x1, R21, P1 ;  /* 0x0000000147217824 */ /* 0x000fe200008e0615 */
[----:B------:R-:W-:Y:S01]  /*67b0*/  IADD3 R28, P1, R16, R73, RZ ;  /* 0x00000049101c7210 */ /* 0x000fe20007f3e0ff */
[----:B0-----:R-:W-:-:S03]  /*67c0*/  FMUL R45, R184, R11 ;  /* 0x0000000bb82d7220 */ /* 0x001fc60000400000 */
[----:B------:R-:W-:Y:S02]  /*67d0*/  IADD3.X R29, R17, R71, RZ, P1, !PT ;  /* 0x00000047111d7210 */ /* 0x000fe40000ffe4ff */
[----:B------:R-:W-:Y:S02]  /*67e0*/  ISETP.GT.AND P1, PT, R89, 0x8, P3 ;  /* 0x000000085900780c */ /* 0x000fe40001f24270 */
[----:B------:R-:W-:-:S11]  /*67f0*/  ISETP.GT.AND P3, PT, R99, 0x20, PT ;  /* 0x000000206300780c */ /* 0x000fd60003f64270 */
[----:B------:R-:W-:Y:S01]  /*6800*/  @P1 STG.E desc[UR16][R42.64+0x20], R37 ;  /* 0x000020252a001986 */ /* 0x000fe2000c101910 */
[----:B------:R-:W-:Y:S02]  /*6810*/  ISETP.GT.AND P1, PT, R89, 0x8, P2 ;  /* 0x000000085900780c */ /* 0x000fe40001724270 */
[----:B------:R-:W-:-:S11]  /*6820*/  ISETP.GT.AND P2, PT, R99, 0x21, PT ;  /* 0x000000216300780c */ /* 0x000fd60003f44270 */
[----:B------:R-:W-:Y:S01]  /*6830*/  @P1 STG.E desc[UR16][R24.64+0x20], R39 ;  /* 0x0000202718001986 */ /* 0x000fe2000c101910 */
[----:B------:R-:W-:-:S05]  /*6840*/  IADD3 R46, P1, R73, R40, RZ ;  /* 0x00000028492e7210 */ /* 0x000fca0007f3e0ff */
[----:B------:R-:W-:Y:S01]  /*6850*/  IMAD.X R47, R71, 0x1, R41, P1 ;  /* 0x00000001472f7824 */ /* 0x000fe200008e0629 */
[----:B------:R-:W-:-:S13]  /*6860*/  ISETP.GT.AND P1, PT, R89, RZ, P3 ;  /* 0x000000ff5900720c */ /* 0x000fda0001f24270 */
        /* <DEDUP_REMOVED lines=8> */
[----:B------:R-:W-:-:S05]  /*68f0*/  IADD3 R36, P1, R28, R73, RZ ;  /* 0x000000491c247210 */ /* 0x000fca0007f3e0ff */
[----:B------:R-:W-:Y:S01]  /*6900*/  IMAD.X R37, R29, 0x1, R71, P1 ;  /* 0x000000011d257824 */ /* 0x000fe200008e0647 */
[----:B------:R-:W-:-:S13]  /*6910*/  ISETP.GT.AND P1, PT, R89, 0x8, P3 ;  /* 0x000000085900780c */ /* 0x000fda0001f24270 */
[----:B------:R-:W-:Y:S01]  /*6920*/  @P1 STG.E desc[UR16][R48.64+0x20], R45 ;  /* 0x0000202d30001986 */ /* 0x000fe2000c101910 */
[----:B------:R-:W-:-:S13]  /*6930*/  ISETP.GT.AND P1, PT, R89, 0x8, P2 ;  /* 0x000000085900780c */ /* 0x000fda0001724270 */
[----:B------:R1:W-:Y:S01]  /*6940*/  @P1 STG.E desc[UR16][R16.64+0x20], R53 ;  /* 0x0000203510001986 */ /* 0x0003e2000c101910 */
[----:B------:R-:W-:-:S05]  /*6950*/  IADD3 R50, P1, R73, R46, RZ ;  /* 0x0000002e49327210 */ /* 0x000fca0007f3e0ff */
[----:B0-----:R-:W-:Y:S01]  /*6960*/  IMAD.X R51, R71, 0x1, R47, P1 ;  /* 0x0000000147337824 */ /* 0x001fe200008e062f */
[----:B------:R-:W-:-:S04]  /*6970*/  ISETP.GT.AND P1, PT, R99, 0x28, PT ;  /* 0x000000286300780c */ /* 0x000fc80003f24270 */
[----:B------:R-:W-:Y:S02]  /*6980*/  ISETP.GT.AND P2, PT, R89, RZ, P1 ;  /* 0x000000ff5900720c */ /* 0x000fe40000f44270 */
[----:B------:R-:W-:-:S11]  /*6990*/  P2R R64, PR, RZ, 0x2 ;  /* 0x00000002ff407803 */ /* 0x000fd60000000000 */
[----:B------:R0:W-:Y:S01]  /*69a0*/  @P2 STG.E desc[UR16][R50.64], R55 ;  /* 0x0000003732002986 */ /* 0x0001e2000c101910 */
[----:B------:R-:W-:-:S04]  /*69b0*/  ISETP.GT.AND P2, PT, R99, 0x29, PT ;  /* 0x000000296300780c */ /* 0x000fc80003f44270 */
[----:B------:R-:W-:Y:S02]  /*69c0*/  ISETP.GT.AND P3, PT, R89, RZ, P2 ;  /* 0x000000ff5900720c */ /* 0x000fe40001764270 */
[----:B------:R-:W-:-:S11]  /*69d0*/  P2R R6, PR, RZ, 0x4 ;  /* 0x00000004ff067803 */ /* 0x000fd60000000000 */
[----:B------:R-:W-:Y:S01]  /*69e0*/  @P3 STG.E desc[UR16][R32.64], R57 ;  /* 0x0000003920003986 */ /* 0x000fe2000c101910 */
[----:B------:R-:W-:-:S05]  /*69f0*/  IADD3 R52, P3, R48, R73, RZ ;  /* 0x0000004930347210 */ /* 0x000fca0007f7e0ff */
[----:B-1----:R-:W-:Y:S01]  /*6a00*/  IMAD.X R53, R49, 0x1, R71, P3 ;  /* 0x0000000131357824 */ /* 0x002fe200018e0647 */
[----:B------:R-:W-:-:S05]  /*6a10*/  IADD3 R44, P3, R73, R38, RZ ;  /* 0x00000026492c7210 */ /* 0x000fca0007f7e0ff */
[----:B------:R-:W-:Y:S01]  /*6a20*/  IMAD.X R45, R71, 0x1, R39, P3 ;  /* 0x00000001472d7824 */ /* 0x000fe200018e0627 */
[----:B------:R-:W-:-:S13]  /*6a30*/  ISETP.GT.AND P3, PT, R89, 0x8, P1 ;  /* 0x000000085900780c */ /* 0x000fda0000f64270 */
[----:B------:R1:W-:Y:S01]  /*6a40*/  @P3 STG.E desc[UR16][R52.64+0x20], R59 ;  /* 0x0000203b34003986 */ /* 0x0003e2000c101910 */
[C---:B------:R-:W-:Y:S02]  /*6a50*/  ISETP.GT.AND P3, PT, R89.reuse, 0x8, P2 ;  /* 0x000000085900780c */ /* 0x040fe40001764270 */
[C---:B------:R-:W-:Y:S02]  /*6a60*/  ISETP.GT.AND P2, PT, R89.reuse, 0x80, P0 ;  /* 0x000000805900780c */ /* 0x040fe40000744270 */
[----:B------:R-:W-:-:S09]  /*6a70*/  ISETP.GT.AND P0, PT, R89, 0x88, P0 ;  /* 0x000000885900780c */ /* 0x000fd20000704270 */
[----:B------:R-:W-:Y:S01]  /*6a80*/  @P3 STG.E desc[UR16][R28.64+0x20], R61 ;  /* 0x0000203d1c003986 */ /* 0x000fe2000c101910 */
[----:B------:R-:W-:-:S05]  /*6a90*/  IADD3 R54, P3, R73, R50, RZ ;  /* 0x0000003249367210 */ /* 0x000fca0007f7e0ff */
[----:B0-----:R-:W-:Y:S01]  /*6aa0*/  IMAD.X R55, R71, 0x1, R51, P3 ;  /* 0x0000000147377824 */ /* 0x001fe200018e0633 */
[----:B------:R-:W-:-:S04]  /*6ab0*/  ISETP.GT.AND P3, PT, R99, 0x30, PT ;  /* 0x000000306300780c */ /* 0x000fc80003f64270 */
[----:B------:R-:W-:-:S13]  /*6ac0*/  ISETP.GT.AND P4, PT, R89, RZ, P3 ;  /* 0x000000ff5900720c */ /* 0x000fda0001f84270 */
[----:B------:R-:W-:Y:S01]  /*6ad0*/  @P4 STG.E desc[UR16][R54.64], R63 ;  /* 0x0000003f36004986 */ /* 0x000fe2000c101910 */
[----:B------:R-:W-:-:S04]  /*6ae0*/  ISETP.GT.AND P4, PT, R99, 0x31, PT ;  /* 0x000000316300780c */ /* 0x000fc80003f84270 */
[----:B------:R-:W-:-:S13]  /*6af0*/  ISETP.GT.AND P5, PT, R89, RZ, P4 ;  /* 0x000000ff5900720c */ /* 0x000fda00027a4270 */
[----:B------:R0:W-:Y:S01]  /*6b00*/  @P5 STG.E desc[UR16][R38.64], R65 ;  /* 0x0000004126005986 */ /* 0x0001e2000c101910 */
[----:B------:R-:W-:-:S04]  /*6b10*/  IADD3 R58, P5, R52, R73, RZ ;  /* 0x00000049343a7210 */ /* 0x000fc80007fbe0ff */
[----:B-1----:R-:W-:Y:S02]  /*6b20*/  IADD3.X R59, R53, R71, RZ, P5, !PT ;  /* 0x00000047353b7210 */ /* 0x002fe40002ffe4ff */
[----:B------:R-:W-:Y:S01]  /*6b30*/  ISETP.GT.AND P5, PT, R89, 0x8, P3 ;  /* 0x000000085900780c */ /* 0x000fe20001fa4270 */
[----:B0-----:R-:W-:-:S12]  /*6b40*/  FMUL R65, R160, R11 ;  /* 0x0000000ba0417220 */ /* 0x001fd80000400000 */
[----:B------:R0:W-:Y:S01]  /*6b50*/  @P5 STG.E desc[UR16][R58.64+0x20], R67 ;  /* 0x000020433a005986 */ /* 0x0001e2000c101910 */
[----:B------:R-:W-:-:S05]  /*6b60*/  IADD3 R56, P5, R73, R54, RZ ;  /* 0x0000003649387210 */ /* 0x000fca0007fbe0ff */
[----:B------:R-:W-:Y:S01]  /*6b70*/  IMAD.X R57, R71, 0x1, R55, P5 ;  /* 0x0000000147397824 */ /* 0x000fe200028e0637 */
[----:B------:R-:W-:Y:S01]  /*6b80*/  ISETP.GT.AND P5, PT, R89, 0x8, P4 ;  /* 0x000000085900780c */ /* 0x000fe200027a4270 */
[----:B0-----:R-:W-:-:S12]  /*6b90*/  FMUL R67, R158, R11 ;  /* 0x0000000b9e437220 */ /* 0x001fd80000400000 */
[----:B------:R0:W-:Y:S01]  /*6ba0*/  @P5 STG.E desc[UR16][R36.64+0x20], R69 ;  /* 0x0000204524005986 */ /* 0x0001e2000c101910 */
[----:B------:R-:W-:-:S05]  /*6bb0*/  IADD3 R60, P5, R36, R73, RZ ;  /* 0x00000049243c7210 */ /* 0x000fca0007fbe0ff */
[----:B------:R-:W-:Y:S01]  /*6bc0*/  IMAD.X R61, R37, 0x1, R71, P5 ;  /* 0x00000001253d7824 */ /* 0x000fe200028e0647 */
[----:B------:R-:W-:-:S04]  /*6bd0*/  ISETP.GT.AND P5, PT, R99, 0x38, PT ;  /* 0x000000386300780c */ /* 0x000fc80003fa4270 */
[----:B------:R-:W-:Y:S01]  /*6be0*/  ISETP.GT.AND P6, PT, R89, RZ, P5 ;  /* 0x000000ff5900720c */ /* 0x000fe20002fc4270 */
[----:B0-----:R-:W-:-:S12]  /*6bf0*/  FMUL R69, R156, R11 ;  /* 0x0000000b9c457220 */ /* 0x001fd80000400000 */
[----:B------:R0:W-:Y:S01]  /*6c00*/  @P6 STG.E desc[UR16][R56.64], R65 ;  /* 0x0000004138006986 */ /* 0x0001e2000c101910 */
[----:B------:R-:W-:Y:S01]  /*6c10*/  IADD3 R62, P6, R58, R73, RZ ;  /* 0x000000493a3e7210 */ /* 0x000fe20007fde0ff */
[----:B------:R-:W-:-:S04]  /*6c20*/  FMUL R73, R150, R11 ;  /* 0x0000000b96497220 */ /* 0x000fc80000400000 */
[----:B------:R-:W-:Y:S01]  /*6c30*/  IMAD.X R63, R59, 0x1, R71, P6 ;  /* 0x000000013b3f7824 */ /* 0x000fe200030e0647 */
[----:B------:R-:W-:Y:S01]  /*6c40*/  ISETP.GT.AND P6, PT, R99, 0x39, PT ;  /* 0x000000396300780c */ /* 0x000fe20003fc4270 */
[----:B------:R-:W-:-:S03]  /*6c50*/  FMUL R71, R154, R11 ;  /* 0x0000000b9a477220 */ /* 0x000fc60000400000 */
[----:B------:R-:W-:Y:S01]  /*6c60*/  ISETP.GT.AND P1, PT, R89, RZ, P6 ;  /* 0x000000ff5900720c */ /* 0x000fe20003724270 */
[----:B0-----:R-:W-:-:S12]  /*6c70*/  FMUL R65, R152, R11 ;  /* 0x0000000b98417220 */ /* 0x001fd80000400000 */
[----:B------:R0:W-:Y:S01]  /*6c80*/  @P1 STG.E desc[UR16][R44.64], R67 ;  /* 0x000000432c001986 */ /* 0x0001e2000c101910 */
[----:B------:R-:W-:Y:S01]  /*6c90*/  ISETP.GT.AND P1, PT, R89, 0x8, P5 ;  /* 0x000000085900780c */ /* 0x000fe20002f24270 */
[----:B0-----:R-:W-:-:S12]  /*6ca0*/  FMUL R67, R148, R11 ;  /* 0x0000000b94437220 */ /* 0x001fd80000400000 */
[----:B------:R0:W-:Y:S01]  /*6cb0*/  @P1 STG.E desc[UR16][R62.64+0x20], R69 ;  /* 0x000020453e001986 */ /* 0x0001e2000c101910 */
[----:B------:R-:W-:Y:S01]  /*6cc0*/  ISETP.GT.AND P1, PT, R89, 0x8, P6 ;  /* 0x000000085900780c */ /* 0x000fe20003724270 */
[----:B0-----:R-:W-:-:S12]  /*6cd0*/  FMUL R69, R146, R11 ;  /* 0x0000000b92457220 */ /* 0x001fd80000400000 */
[----:B------:R0:W-:Y:S01]  /*6ce0*/  @P1 STG.E desc[UR16][R60.64+0x20], R71 ;  /* 0x000020473c001986 */ /* 0x0001e2000c101910 */
[----:B------:R-:W-:-:S03]  /*6cf0*/  ISETP.GT.AND P1, PT, R99, 0x1, PT ;  /* 0x000000016300780c */ /* 0x000fc60003f24270 */
[----:B------:R1:W-:Y:S01]  /*6d00*/  @P2 STG.E desc[UR16][R12.64+0x200], R65 ;  /* 0x000200410c002986 */ /* 0x0003e2000c101910 */
[----:B------:R-:W-:Y:S02]  /*6d10*/  ISETP.GT.AND P1, PT, R89, 0x80, P1 ;  /* 0x000000805900780c */ /* 0x000fe40000f24270 */
[----:B------:R-:W-:Y:S01]  /*6d20*/  ISETP.NE.AND P2, PT, R6, RZ, PT ;  /* 0x000000ff0600720c */ /* 0x000fe20003f45270 */
[-C--:B0-----:R-:W-:Y:S01]  /*6d30*/  FMUL R71, R144, R11.reuse ;  /* 0x0000000b90477220 */ /* 0x081fe20000400000 */
[----:B-1----:R-:W-:-:S09]  /*6d40*/  FMUL R65, R142, R11 ;  /* 0x0000000b8e417220 */ /* 0x002fd20000400000 */
[----:B------:R-:W-:Y:S01]  /*6d50*/  @P1 STG.E desc[UR16][R14.64+0x200], R73 ;  /* 0x000200490e001986 */ /* 0x000fe2000c101910 */
[----:B------:R-:W-:-:S03]  /*6d60*/  ISETP.NE.AND P1, PT, R64, RZ, PT ;  /* 0x000000ff4000720c */ /* 0x000fc60003f25270 */
[----:B------:R0:W-:Y:S01]  /*6d70*/  @P0 STG.E desc[UR16][R12.64+0x220], R67 ;  /* 0x000220430c000986 */ /* 0x0001e2000c101910 */
[----:B------:R-:W-:-:S04]  /*6d80*/  ISETP.GT.AND P0, PT, R99, 0x1, PT ;  /* 0x000000016300780c */ /* 0x000fc80003f04270 */
[----:B------:R-:W-:Y:S01]  /*6d90*/  ISETP.GT.AND P0, PT, R89, 0x88, P0 ;  /* 0x000000885900780c */ /* 0x000fe20000704270 */
[-C--:B0-----:R-:W-:Y:S01]  /*6da0*/  FMUL R13, R140, R11.reuse ;  /* 0x0000000b8c0d7220 */ /* 0x081fe20000400000 */
[----:B------:R-:W-:-:S11]  /*6db0*/  FMUL R67, R136, R11 ;  /* 0x0000000b88437220 */ /* 0x000fd60000400000 */
[----:B------:R0:W-:Y:S01]  /*6dc0*/  @P0 STG.E desc[UR16][R14.64+0x220], R69 ;  /* 0x000220450e000986 */ /* 0x0001e2000c101910 */
[----:B------:R-:W-:-:S04]  /*6dd0*/  ISETP.GT.AND P0, PT, R99, 0x8, PT ;  /* 0x000000086300780c */ /* 0x000fc80003f04270 */
[----:B------:R-:W-:Y:S01]  /*6de0*/  ISETP.GT.AND P0, PT, R89, 0x80, P0 ;  /* 0x000000805900780c */ /* 0x000fe20000704270 */
[----:B0-----:R-:W-:-:S12]  /*6df0*/  FMUL R15, R138, R11 ;  /* 0x0000000b8a0f7220 */ /* 0x001fd80000400000 */
[----:B------:R-:W-:Y:S01]  /*6e00*/  @P0 STG.E desc[UR16][R18.64+0x200], R71 ;  /* 0x0002004712000986 */ /* 0x000fe2000c101910 */
[----:B------:R-:W-:-:S04]  /*6e10*/  ISETP.GT.AND P0, PT, R99, 0x9, PT ;  /* 0x000000096300780c */ /* 0x000fc80003f04270 */
[----:B------:R-:W-:-:S13]  /*6e20*/  ISETP.GT.AND P0, PT, R89, 0x80, P0 ;  /* 0x000000805900780c */ /* 0x000fda0000704270 */
[----:B------:R0:W-:Y:S01]  /*6e30*/  @P0 STG.E desc[UR16][R22.64+0x200], R65 ;  /* 0x0002004116000986 */ /* 0x0001e2000c101910 */
[----:B------:R-:W-:-:S04]  /*6e40*/  ISETP.GT.AND P0, PT, R99, 0x8, PT ;  /* 0x000000086300780c */ /* 0x000fc80003f04270 */
[----:B------:R-:W-:Y:S01]  /*6e50*/  ISETP.GT.AND P0, PT, R89, 0x88, P0 ;  /* 0x000000885900780c */ /* 0x000fe20000704270 */
[----:B0-----:R-:W-:-:S12]  /*6e60*/  FMUL R65, R134, R11 ;  /* 0x0000000b86417220 */ /* 0x001fd80000400000 */
[----:B------:R0:W-:Y:S01]  /*6e70*/  @P0 STG.E desc[UR16][R18.64+0x220], R13 ;  /* 0x0002200d12000986 */ /* 0x0001e2000c101910 */
[----:B------:R-:W-:-:S04]  /*6e80*/  ISETP.GT.AND P0, PT, R99, 0x9, PT ;  /* 0x000000096300780c */ /* 0x000fc80003f04270 */
[----:B------:R-:W-:Y:S01]  /*6e90*/  ISETP.GT.AND P0, PT, R89, 0x88, P0 ;  /* 0x000000885900780c */ /* 0x000fe20000704270 */
[----:B0-----:R-:W-:-:S12]  /*6ea0*/  FMUL R19, R132, R11 ;  /* 0x0000000b84137220 */ /* 0x001fd80000400000 */
[----:B------:R0:W-:Y:S01]  /*6eb0*/  @P0 STG.E desc[UR16][R22.64+0x220], R15 ;  /* 0x0002200f16000986 */ /* 0x0001e2000c101910 */
[----:B------:R-:W-:-:S04]  /*6ec0*/  ISETP.GT.AND P0, PT, R99, 0x10, PT ;  /* 0x000000106300780c */ /* 0x000fc80003f04270 */
[----:B------:R-:W-:Y:S01]  /*6ed0*/  ISETP.GT.AND P0, PT, R89, 0x80, P0 ;  /* 0x000000805900780c */ /* 0x000fe20000704270 */
[-C--:B0-----:R-:W-:Y:S01]  /*6ee0*/  FMUL R15, R130, R11.reuse ;  /* 0x0000000b820f7220 */ /* 0x081fe20000400000 */
[----:B------:R-:W-:-:S11]  /*6ef0*/  FMUL R23, R128, R11 ;  /* 0x0000000b80177220 */ /* 0x000fd60000400000 */
[----:B------:R-:W-:Y:S02]  /*6f00*/  @P0 IMAD.MOV.U32 R12, RZ, RZ, R30 ;  /* 0x000000ffff0c0224 */ /* 0x000fe400078e001e */
[----:B------:R-:W-:-:S05]  /*6f10*/  @P0 IMAD.MOV.U32 R13, RZ, RZ, R31 ;  /* 0x000000ffff0d0224 */ /* 0x000fca00078e001f */
[----:B------:R0:W-:Y:S01]  /*6f20*/  @P0 STG.E desc[UR16][R12.64+0x200], R67 ;  /* 0x000200430c000986 */ /* 0x0001e2000c101910 */
[----:B------:R-:W-:-:S04]  /*6f30*/  ISETP.GT.AND P0, PT, R99, 0x11, PT ;  /* 0x000000116300780c */ /* 0x000fc80003f04270 */
[----:B------:R-:W-:-:S13]  /*6f40*/  ISETP.GT.AND P0, PT, R89, 0x80, P0 ;  /* 0x000000805900780c */ /* 0x000fda0000704270 */
[----:B0-----:R-:W-:Y:S02]  /*6f50*/  @P0 IMAD.MOV.U32 R12, RZ, RZ, R34 ;  /* 0x000000ffff0c0224 */ /* 0x001fe400078e0022 */
[----:B------:R-:W-:-:S05]  /*6f60*/  @P0 IMAD.MOV.U32 R13, RZ, RZ, R35 ;  /* 0x000000ffff0d0224 */ /* 0x000fca00078e0023 */
        /* <DEDUP_REMOVED lines=41> */
[----:B------:R0:W-:Y:S01]  /*7200*/  @P0 STG.E desc[UR16][R16.64+0x220], R15 ;  /* 0x0002200f10000986 */ /* 0x0001e2000c101910 */
[C---:B------:R-:W-:Y:S02]  /*7210*/  ISETP.GT.AND P0, PT, R89.reuse, 0x80, P1 ;  /* 0x000000805900780c */ /* 0x040fe40000f04270 */
[----:B------:R-:W-:Y:S01]  /*7220*/  ISETP.GT.AND P1, PT, R89, 0x88, P1 ;  /* 0x000000885900780c */ /* 0x000fe20000f24270 */
[-C--:B0-----:R-:W-:Y:S01]  /*7230*/  FMUL R15, R108, R11.reuse ;  /* 0x0000000b6c0f7220 */ /* 0x081fe20000400000 */
[----:B------:R-:W-:-:S09]  /*7240*/  FMUL R17, R106, R11 ;  /* 0x0000000b6a117220 */ /* 0x000fd20000400000 */
[----:B------:R0:W-:Y:S01]  /*7250*/  @P0 STG.E desc[UR16][R50.64+0x200], R23 ;  /* 0x0002001732000986 */ /* 0x0001e2000c101910 */
[C---:B------:R-:W-:Y:S02]  /*7260*/  ISETP.GT.AND P0, PT, R89.reuse, 0x80, P2 ;  /* 0x000000805900780c */ /* 0x040fe40001704270 */
[----:B------:R-:W-:Y:S01]  /*7270*/  ISETP.GT.AND P2, PT, R89, 0x88, P2 ;  /* 0x000000885900780c */ /* 0x000fe20001744270 */
[----:B0-----:R-:W-:-:S10]  /*7280*/  FMUL R23, R90, R11 ;  /* 0x0000000b5a177220 */ /* 0x001fd40000400000 */
[----:B------:R0:W-:Y:S01]  /*7290*/  @P0 STG.E desc[UR16][R32.64+0x200], R13 ;  /* 0x0002000d20000986 */ /* 0x0001e2000c101910 */
[C---:B------:R-:W-:Y:S02]  /*72a0*/  ISETP.GT.AND P0, PT, R89.reuse, 0x80, P3 ;  /* 0x000000805900780c */ /* 0x040fe40001f04270 */
[C---:B------:R-:W-:Y:S01]  /*72b0*/  ISETP.GT.AND P3, PT, R89.reuse, 0x88, P3 ;  /* 0x000000885900780c */ /* 0x040fe20001f64270 */
[----:B------:R1:W-:Y:S01]  /*72c0*/  @P1 STG.E desc[UR16][R52.64+0x220], R15 ;  /* 0x0002200f34001986 */ /* 0x0003e2000c101910 */
[C---:B------:R-:W-:Y:S02]  /*72d0*/  ISETP.GT.AND P1, PT, R89.reuse, 0x80, P4 ;  /* 0x000000805900780c */ /* 0x040fe40002724270 */
[----:B------:R-:W-:Y:S01]  /*72e0*/  ISETP.GT.AND P4, PT, R89, 0x88, P4 ;  /* 0x000000885900780c */ /* 0x000fe20002784270 */
[----:B------:R2:W-:Y:S01]  /*72f0*/  @P2 STG.E desc[UR16][R28.64+0x220], R17 ;  /* 0x000220111c002986 */ /* 0x0005e2000c101910 */
[-C--:B0-----:R-:W-:Y:S01]  /*7300*/  FMUL R13, R104, R11.reuse ;  /* 0x0000000b680d7220 */ /* 0x081fe20000400000 */
[----:B-1----:R-:W-:-:S04]  /*7310*/  FMUL R15, R100, R11 ;  /* 0x0000000b640f7220 */ /* 0x002fc80000400000 */
[----:B------:R0:W-:Y:S01]  /*7320*/  @P0 STG.E desc[UR16][R54.64+0x200], R13 ;  /* 0x0002000d36000986 */ /* 0x0001e2000c101910 */
[C---:B------:R-:W-:Y:S02]  /*7330*/  ISETP.GT.AND P0, PT, R89.reuse, 0x80, P6 ;  /* 0x000000805900780c */ /* 0x040fe40003704270 */
[C---:B------:R-:W-:Y:S01]  /*7340*/  ISETP.GT.AND P6, PT, R89.reuse, 0x88, P6 ;  /* 0x000000885900780c */ /* 0x040fe200037c4270 */
[----:B------:R1:W-:Y:S01]  /*7350*/  @P1 STG.E desc[UR16][R38.64+0x200], R19 ;  /* 0x0002001326001986 */ /* 0x0003e2000c101910 */
[C---:B------:R-:W-:Y:S01]  /*7360*/  ISETP.GT.AND P1, PT, R89.reuse, 0x80, P5 ;  /* 0x000000805900780c */ /* 0x040fe20002f24270 */
[-C--:B--2---:R-:W-:Y:S01]  /*7370*/  FMUL R17, R96, R11.reuse ;  /* 0x0000000b60117220 */ /* 0x084fe20000400000 */
[----:B------:R-:W-:Y:S01]  /*7380*/  ISETP.GT.AND P5, PT, R89, 0x88, P5 ;  /* 0x000000885900780c */ /* 0x000fe20002fa4270 */
[----:B------:R2:W-:Y:S01]  /*7390*/  @P3 STG.E desc[UR16][R58.64+0x220], R15 ;  /* 0x0002200f3a003986 */ /* 0x0005e2000c101910 */
[-C--:B0-----:R-:W-:Y:S01]  /*73a0*/  FMUL R13, R98, R11.reuse ;  /* 0x0000000b620d7220 */ /* 0x081fe20000400000 */
[----:B-1----:R-:W-:-:S04]  /*73b0*/  FMUL R19, R92, R11 ;  /* 0x0000000b5c137220 */ /* 0x002fc80000400000 */
[----:B------:R2:W-:Y:S04]  /*73c0*/  @P4 STG.E desc[UR16][R36.64+0x220], R13 ;  /* 0x0002200d24004986 */ /* 0x0005e8000c101910 */
[----:B------:R2:W-:Y:S04]  /*73d0*/  @P1 STG.E desc[UR16][R56.64+0x200], R17 ;  /* 0x0002001138001986 */ /* 0x0005e8000c101910 */
[----:B------:R2:W-:Y:S04]  /*73e0*/  @P0 STG.E desc[UR16][R44.64+0x200], R21 ;  /* 0x000200152c000986 */ /* 0x0005e8000c101910 */
[----:B------:R2:W-:Y:S04]  /*73f0*/  @P5 STG.E desc[UR16][R62.64+0x220], R19 ;  /* 0x000220133e005986 */ /* 0x0005e8000c101910 */
[----:B------:R2:W-:Y:S02]  /*7400*/  @P6 STG.E desc[UR16][R60.64+0x220], R23 ;  /* 0x000220173c006986 */ /* 0x0005e4000c101910 */
.L_x_152:
[----:B------:R-:W-:Y:S05]  /*7410*/  BSYNC B0 ;  /* 0x0000000000007941 */ /* 0x000fea0003800000 */
.L_x_28:
[----:B------:R-:W-:Y:S01]  /*7420*/  ULDC UR6, c[0x0][0xc] ;  /* 0x0000030000067ab9 */ /* 0x000fe20000000800 */
[----:B------:R-:W-:Y:S01]  /*7430*/  ULDC UR7, c[0x0][0x10] ;  /* 0x0000040000077ab9 */ /* 0x000fe20000000800 */
[----:B0-2---:R-:W0:Y:S01]  /*7440*/  LDC R13, c[0x0][0x14] ;  /* 0x00000500ff0d7b82 */ /* 0x005e220000000800 */
[----:B------:R-:W-:Y:S01]  /*7450*/  UIMAD.WIDE.U32 UR6, UR6, UR7, URZ ;  /* 0x00000007060672a5 */ /* 0x000fe2000f8e003f */
[----:B------:R-:W-:Y:S01]  /*7460*/  PRMT R12, RZ, 0x7610, R12 ;  /* 0x00007610ff0c7816 */ /* 0x000fe2000000000c */
[----:B------:R-:W-:Y:S01]  /*7470*/  IMAD.MOV.U32 R6, RZ, RZ, -0x1 ;  /* 0xffffffffff067424 */ /* 0x000fe200078e00ff */
[----:B------:R-:W-:-:S03]  /*7480*/  MOV R16, 0xffffffff ;  /* 0xffffffff00107802 */ /* 0x000fc60000000f00 */
[----:B0-----:R-:W-:-:S04]  /*7490*/  IMAD.WIDE.U32 R2, R13, UR6, R2 ;  /* 0x000000060d027c25 */ /* 0x001fc8000f8e0002 */
[----:B------:R-:W-:Y:S01]  /*74a0*/  IMAD R13, R13, UR7, RZ ;  /* 0x000000070d0d7c24 */ /* 0x000fe2000f8e02ff */
[----:B------:R-:W-:Y:S02]  /*74b0*/  ULDC.64 UR6, c[0x0][0x750] ;  /* 0x0001d40000067ab9 */ /* 0x000fe40000000a00 */
[----:B------:R-:W-:Y:S01]  /*74c0*/  ISETP.GE.U32.AND P0, PT, R2, UR6, PT ;  /* 0x0000000602007c0c */ /* 0x000fe2000bf06070 */
[----:B------:R-:W-:-:S05]  /*74d0*/  IMAD.IADD R3, R3, 0x1, R13 ;  /* 0x0000000103037824 */ /* 0x000fca00078e020d */
[----:B------:R-:W-:-:S13]  /*74e0*/  ISETP.GE.U32.AND.EX P0, PT, R3, UR7, PT, P0 ;  /* 0x0000000703007c0c */ /* 0x000fda000bf06100 */
[----:B------:R-:W-:Y:S05]  /*74f0*/  @P0 BRA `(.L_x_153) ;  /* 0x0000000400640947 */ /* 0x000fea0003800000 */
[----:B----4-:R-:W0:Y:S01]  /*7500*/  S2R R20, SR_CTAID.X ;  /* 0x0000000000147919 */ /* 0x010e220000002500 */
[----:B------:R-:W2:Y:S01]  /*7510*/  LDC.64 R18, c[0x0][0x728] ;  /* 0x0001ca00ff127b82 */ /* 0x000ea20000000a00 */
[----:B------:R-:W-:Y:S01]  /*7520*/  ULDC UR6, c[0x0][0x150] ;  /* 0x0000540000067ab9 */ /* 0x000fe20000000800 */
[----:B------:R-:W-:Y:S01]  /*7530*/  IMAD.MOV.U32 R16, RZ, RZ, R2 ;  /* 0x000000ffff107224 */ /* 0x000fe200078e0002 */
[----:B------:R-:W4:Y:S01]  /*7540*/  S2R R26, SR_CTAID.Y ;  /* 0x00000000001a7919 */ /* 0x000f220000002600 */
[----:B------:R-:W-:-:S04]  /*7550*/  IMAD.MOV.U32 R17, RZ, RZ, R3 ;  /* 0x000000ffff117224 */ /* 0x000fc800078e0003 */
[----:B------:R-:W1:Y:S08]  /*7560*/  LDC R25, c[0x0][0x144] ;  /* 0x00005100ff197b82 */ /* 0x000e700000000800 */
[----:B------:R-:W1:Y:S08]  /*7570*/  LDC R6, c[0x0][0x730] ;  /* 0x0001cc00ff067b82 */ /* 0x000e700000000800 */
[----:B------:R-:W1:Y:S01]  /*7580*/  LDC.64 R22, c[0x0][0x720] ;  /* 0x0001c800ff167b82 */ /* 0x000e620000000a00 */
[----:B--2---:R-:W-:-:S04]  /*7590*/  ISETP.NE.U32.AND P0, PT, R18, RZ, PT ;  /* 0x000000ff1200720c */ /* 0x004fc80003f05070 */
[----:B------:R-:W-:Y:S02]  /*75a0*/  ISETP.NE.AND.EX P0, PT, R19, RZ, PT, P0 ;  /* 0x000000ff1300720c */ /* 0x000fe40003f05300 */
[----:B0-----:R-:W-:-:S05]  /*75b0*/  I2FP.F32.U32 R12, R20 ;  /* 0x00000014000c7245 */ /* 0x001fca0000201000 */
[----:B------:R-:W-:-:S04]  /*75c0*/  FMUL R12, R12, UR6 ;  /* 0x000000060c0c7c20 */ /* 0x000fc80008400000 */
[----:B------:R0:W2:Y:S02]  /*75d0*/  F2I.U32.TRUNC.NTZ R24, R12 ;  /* 0x0000000c00187305 */ /* 0x0000a4000020f000 */
[----:B----4-:R-:W-:Y:S05]  /*75e0*/  @!P0 BRA `(.L_x_154) ;  /* 0x0000000000288947 */ /* 0x010fea0003800000 */
[----:B------:R-:W4:Y:S02]  /*75f0*/  LDC R13, c[0x0][0x734] ;  /* 0x0001cd00ff0d7b82 */ /* 0x000f240000000800 */
[----:B----4-:R-:W-:-:S05]  /*7600*/  IADD3 R17, P0, R2, R13, RZ ;  /* 0x0000000d02117210 */ /* 0x010fca0007f1e0ff */
[----:B------:R-:W-:-:S04]  /*7610*/  IMAD.X R21, RZ, RZ, R3, P0 ;  /* 0x000000ffff157224 */ /* 0x000fc800000e0603 */
[----:B0-----:R-:W-:-:S04]  /*7620*/  IMAD.WIDE.U32 R12, R21, R18, RZ ;  /* 0x00000012150c7225 */ /* 0x001fc800078e00ff */
[----:B------:R-:W-:-:S04]  /*7630*/  IMAD.WIDE.U32 R14, P0, R17, R19, R12 ;  /* 0x00000013110e7225 */ /* 0x000fc8000780000c */
[----:B------:R-:W-:-:S04]  /*7640*/  IMAD.WIDE.U32 R12, R17, R18, RZ ;  /* 0x00000012110c7225 */ /* 0x000fc800078e00ff */
[----:B------:R-:W-:Y:S01]  /*7650*/  IMAD.X R17, RZ, RZ, RZ, P0 ;  /* 0x000000ffff117224 */ /* 0x000fe200000e06ff */
[----:B------:R-:W-:Y:S01]  /*7660*/  IADD3 RZ, P0, R13, R14, RZ ;  /* 0x0000000e0dff7210 */ /* 0x000fe20007f1e0ff */
[----:B------:R-:W-:-:S04]  /*7670*/  IMAD.MOV.U32 R16, RZ, RZ, R15 ;  /* 0x000000ffff107224 */ /* 0x000fc800078e000f */
[----:B------:R-:W-:-:S08]  /*7680*/  IMAD.WIDE.U32.X R16, R21, R19, R16, P0 ;  /* 0x0000001315107225 */ /* 0x000fd000000e0410 */
.L_x_154:
[----:B------:R-:W4:Y:S01]  /*7690*/  LDC.64 R30, c[0x0][0x740] ;  /* 0x0001d000ff1e7b82 */ /* 0x000f220000000a00 */
[-CC-:B-1----:R-:W-:Y:S01]  /*76a0*/  SHF.R.U64 R21, R16, R6.reuse, R17.reuse ;  /* 0x0000000610157219 */ /* 0x182fe20000001211 */
[----:B--2---:R-:W-:Y:S01]  /*76b0*/  IMAD.MOV R24, RZ, RZ, -R24 ;  /* 0x000000ffff187224 */ /* 0x004fe200078e0a18 */
[----:B------:R-:W-:Y:S01]  /*76c0*/  SHF.R.U32.HI R6, RZ, R6, R17 ;  /* 0x00000006ff067219 */ /* 0x000fe20000011611 */
[----:B------:R-:W-:Y:S01]  /*76d0*/  ULDC UR6, c[0x0][0x154] ;  /* 0x0000550000067ab9 */ /* 0x000fe20000000800 */
[----:B------:R-:W-:Y:S01]  /*76e0*/  IADD3 R15, P0, RZ, -R21, RZ ;  /* 0x80000015ff0f7210 */ /* 0x000fe20007f1e0ff */
[----:B------:R-:W-:Y:S02]  /*76f0*/  IMAD R27, R25, R24, R20 ;  /* 0x00000018191b7224 */ /* 0x000fe400078e0214 */
[----:B------:R-:W1:Y:S01]  /*7700*/  LDC R14, c[0x0][0x718] ;  /* 0x0001c600ff0e7b82 */ /* 0x000e620000000800 */
[----:B------:R-:W-:Y:S02]  /*7710*/  IMAD.MOV.U32 R17, RZ, RZ, 0x1 ;  /* 0x00000001ff117424 */ /* 0x000fe400078e00ff */
[----:B------:R-:W-:-:S04]  /*7720*/  IMAD.X R13, RZ, RZ, ~R6, P0 ;  /* 0x000000ffff0d7224 */ /* 0x000fc800000e0e06 */
[-C--:B------:R-:W-:Y:S01]  /*7730*/  IMAD R6, R13, R22.reuse, RZ ;  /* 0x000000160d067224 */ /* 0x080fe200078e02ff */
[----:B------:R-:W2:Y:S01]  /*7740*/  LDC R16, c[0x0][0x708] ;  /* 0x0001c200ff107b82 */ /* 0x000ea20000000800 */
[----:B0-----:R-:W-:-:S04]  /*7750*/  IMAD.WIDE.U32 R12, R15, R22, R2 ;  /* 0x000000160f0c7225 */ /* 0x001fc800078e0002 */
[----:B------:R-:W-:Y:S01]  /*7760*/  IMAD R15, R15, R23, R6 ;  /* 0x000000170f0f7224 */ /* 0x000fe200078e0206 */
[----:B------:R-:W-:Y:S02]  /*7770*/  I2FP.F32.U32 R6, R26 ;  /* 0x0000001a00067245 */ /* 0x000fe40000201000 */
[----:B------:R-:W0:Y:S01]  /*7780*/  LDC R28, c[0x0][0x758] ;  /* 0x0001d600ff1c7b82 */ /* 0x000e220000000800 */
[----:B----4-:R-:W-:Y:S02]  /*7790*/  ISETP.NE.U32.AND P0, PT, R30, RZ, PT ;  /* 0x000000ff1e00720c */ /* 0x010fe40003f05070 */
[----:B------:R-:W-:Y:S01]  /*77a0*/  IADD3 R13, R13, R15, RZ ;  /* 0x0000000f0d0d7210 */ /* 0x000fe20007ffe0ff */
[----:B------:R-:W-:Y:S01]  /*77b0*/  FMUL R6, R6, UR6 ;  /* 0x0000000606067c20 */ /* 0x000fe20008400000 */
[----:B------:R-:W-:Y:S01]  /*77c0*/  ISETP.NE.AND.EX P0, PT, R31, RZ, PT, P0 ;  /* 0x000000ff1f00720c */ /* 0x000fe20003f05300 */
[----:B------:R-:W-:Y:S02]  /*77d0*/  IMAD.MOV.U32 R15, RZ, RZ, -0x1 ;  /* 0xffffffffff0f7424 */ /* 0x000fe400078e00ff */
[----:B------:R-:W4:Y:S01]  /*77e0*/  LDC R25, c[0x0][0x148] ;  /* 0x00005200ff197b82 */ /* 0x000f220000000800 */
[-CC-:B-1----:R-:W-:Y:S01]  /*77f0*/  SHF.R.U64 R20, R12, R14.reuse, R13.reuse ;  /* 0x0000000e0c147219 */ /* 0x182fe2000000120d */
[----:B------:R1:W0:Y:S01]  /*7800*/  F2I.U32.TRUNC.NTZ R22, R6 ;  /* 0x0000000600167305 */ /* 0x000222000020f000 */
[----:B------:R-:W-:-:S05]  /*7810*/  SHF.R.U32.HI R13, RZ, R14, R13 ;  /* 0x0000000eff0d7219 */ /* 0x000fca000001160d */
[----:B------:R-:W1:Y:S01]  /*7820*/  LDC R24, c[0x0][0x700] ;  /* 0x0001c000ff187b82 */ /* 0x000e620000000800 */
[-CC-:B--2---:R-:W-:Y:S02]  /*7830*/  SHF.R.U64 R18, R20, R16.reuse, R13.reuse ;  /* 0x0000001014127219 */ /* 0x184fe4000000120d */
[----:B------:R-:W-:-:S05]  /*7840*/  SHF.R.U32.HI R13, RZ, R16, R13 ;  /* 0x00000010ff0d7219 */ /* 0x000fca000001160d */
[----:B------:R-:W2:Y:S01]  /*7850*/  LDC R32, c[0x0][0x748] ;  /* 0x0001d200ff207b82 */ /* 0x000ea20000000800 */
[-CC-:B0-----:R-:W-:Y:S02]  /*7860*/  SHF.R.U64 R23, R18, R28.reuse, R13.reuse ;  /* 0x0000001c12177219 */ /* 0x181fe4000000120d */
[-C--:B------:R-:W-:Y:S02]  /*7870*/  SHF.L.U32 R15, R15, R28.reuse, RZ ;  /* 0x0000001c0f0f7219 */ /* 0x080fe400000006ff */
[-C--:B------:R-:W-:Y:S01]  /*7880*/  SHF.R.U32.HI R13, RZ, R28.reuse, R13 ;  /* 0x0000001cff0d7219 */ /* 0x080fe2000001160d */
[----:B------:R-:W-:Y:S01]  /*7890*/  IMAD.MOV.U32 R12, RZ, RZ, R23 ;  /* 0x000000ffff0c7224 */ /* 0x000fe200078e0017 */
[----:B------:R-:W-:Y:S01]  /*78a0*/  SHF.L.U32 R86, R17, R28, RZ ;  /* 0x0000001c11567219 */ /* 0x000fe200000006ff */
[----:B------:R-:W0:Y:S01]  /*78b0*/  LDC R33, c[0x0][0x738] ;  /* 0x0001ce00ff217b82 */ /* 0x000e220000000800 */
[----:B------:R-:W-:-:S07]  /*78c0*/  LOP3.LUT R29, RZ, R15, RZ, 0x33, !PT ;  /* 0x0000000fff1d7212 */ /* 0x000fce00078e33ff */
[----:B------:R-:W0:Y:S01]  /*78d0*/  LDC R34, c[0x0][0x710] ;  /* 0x0001c400ff227b82 */ /* 0x000e220000000800 */
[----:B------:R-:W-:Y:S05]  /*78e0*/  @!P0 BRA `(.L_x_155) ;  /* 0x0000000000288947 */ /* 0x000fea0003800000 */
[----:B-1----:R-:W1:Y:S02]  /*78f0*/  LDC R6, c[0x0][0x74c] ;  /* 0x0001d300ff067b82 */ /* 0x002e640000000800 */
[----:B-1----:R-:W-:-:S05]  /*7900*/  IADD3 R17, P0, R23, R6, RZ ;  /* 0x0000000617117210 */ /* 0x002fca0007f1e0ff */
        /* <DEDUP_REMOVED lines=8> */
.L_x_155:
[----:B------:R-:W-:Y:S01]  /*7990*/  ISETP.NE.AND P0, PT, R0, 0x1, PT ;  /* 0x000000010000780c */ /* 0x000fe20003f05270 */
[----:B-1----:R-:W-:Y:S01]  /*79a0*/  VIADD R15, R24, 0xffffffff ;  /* 0xffffffff180f7836 */ /* 0x002fe20000000000 */
[----:B--2---:R-:W-:Y:S01]  /*79b0*/  SHF.R.U64 R6, R12, R32, R13 ;  /* 0x000000200c067219 */ /* 0x004fe2000000120d */
[----:B------:R-:W-:Y:S01]  /*79c0*/  IMAD.MOV R22, RZ, RZ, -R22 ;  /* 0x000000ffff167224 */ /* 0x000fe200078e0a16 */
[----:B------:R-:W-:Y:S02]  /*79d0*/  LOP3.LUT R13, R18, R29, RZ, 0xc0, !PT ;  /* 0x0000001d120d7212 */ /* 0x000fe400078ec0ff */
[----:B------:R-:W-:-:S03]  /*79e0*/  IADD3 R12, -R6, RZ, RZ ;  /* 0x000000ff060c7210 */ /* 0x000fc60007ffe1ff */
[----:B------:R-:W-:Y:S01]  /*79f0*/  IMAD R86, R86, R6, R13 ;  /* 0x0000000656567224 */ /* 0x000fe200078e020d */
[----:B------:R-:W-:Y:S01]  /*7a00*/  LOP3.LUT R13, R20, R15, RZ, 0xc0, !PT ;  /* 0x0000000f140d7212 */ /* 0x000fe200078ec0ff */
[----:B0-----:R-:W-:Y:S02]  /*7a10*/  IMAD R6, R12, R33, R23 ;  /* 0x000000210c067224 */ /* 0x001fe400078e0217 */
[----:B----4-:R-:W-:Y:S02]  /*7a20*/  @P0 IMAD R27, R25, R22, R26 ;  /* 0x00000016191b0224 */ /* 0x010fe400078e021a */
[----:B------:R-:W-:Y:S02]  /*7a30*/  IMAD R13, R6, R24, R13 ;  /* 0x00000018060d7224 */ /* 0x000fe400078e020d */
[----:B------:R-:W-:Y:S02]  /*7a40*/  IMAD R86, R86, R34, R27 ;  /* 0x0000002256567224 */ /* 0x000fe400078e021b */
[----:B------:R-:W-:-:S02]  /*7a50*/  IMAD.MOV.U32 R12, RZ, RZ, 0x1 ;  /* 0x00000001ff0c7424 */ /* 0x000fc400078e00ff */
[----:B------:R-:W-:Y:S01]  /*7a60*/  IMAD.MOV.U32 R6, RZ, RZ, R21 ;  /* 0x000000ffff067224 */ /* 0x000fe200078e0015 */
[----:B------:R-:W-:Y:S02]  /*7a70*/  SEL R16, R13, R86, !P0 ;  /* 0x000000560d107207 */ /* 0x000fe40004000000 */
[----:B------:R-:W-:-:S07]  /*7a80*/  SEL R86, R86, R13, !P0 ;  /* 0x0000000d56567207 */ /* 0x000fce0004000000 */
.L_x_153:
[----:B------:R-:W-:Y:S01]  /*7a90*/  LOP3.LUT P0, RZ, R12, 0xff, RZ, 0xc0, !PT ;  /* 0x000000ff0cff7812 */ /* 0x000fe2000780c0ff */
[----:B------:R-:W-:-:S12]  /*7aa0*/  IMAD.MOV.U32 R14, RZ, RZ, R86 ;  /* 0x000000ffff0e7224 */ /* 0x000fd800078e0056 */
[----:B------:R-:W-:Y:S05]  /*7ab0*/  @P0 BRA `(.L_x_156) ;  /* 0xffffff9800000947 */ /* 0x000fea000383ffff */
[----:B------:R-:W-:Y:S05]  /*7ac0*/  EXIT ;  /* 0x000000000000794d */ /* 0x000fea0003800000 */
.L_x_8:
[----:B0-----:R-:W-:Y:S01]  /*7ad0*/  ULDC.64 UR4, c[0x0][0x750] ;  /* 0x0001d40000047ab9 */ /* 0x001fe20000000a00 */
[----:B------:R-:W-:Y:S01]  /*7ae0*/  PRMT R9, RZ, 0x7610, R9 ;  /* 0x00007610ff097816 */ /* 0x000fe20000000009 */
[----:B------:R-:W-:Y:S01]  /*7af0*/  IMAD.MOV.U32 R8, RZ, RZ, -0x1 ;  /* 0xffffffffff087424 */ /* 0x000fe200078e00ff */
[----:B------:R-:W-:Y:S01]  /*7b00*/  ISETP.GE.U32.AND P0, PT, R2, UR4, PT ;  /* 0x0000000402007c0c */ /* 0x000fe2000bf06070 */
[----:B------:R-:W-:Y:S02]  /*7b10*/  IMAD.MOV.U32 R7, RZ, RZ, -0x1 ;  /* 0xffffffffff077424 */ /* 0x000fe400078e00ff */
[----:B------:R-:W-:Y:S01]  /*7b20*/  IMAD.MOV.U32 R18, RZ, RZ, -0x1 ;  /* 0xffffffffff127424 */ /* 0x000fe200078e00ff */
        /* <DEDUP_REMOVED lines=11> */
[----:B0-----:R-:W-:-:S04]  /*7be0*/  IADD3 R7, P0, R2, R7, RZ ;  /* 0x0000000702077210 */ /* 0x001fc80007f1e0ff */
[----:B------:R-:W-:-:S05]  /*7bf0*/  IADD3.X R23, RZ, R3, RZ, P0, !PT ;  /* 0x00000003ff177210 */ /* 0x000fca00007fe4ff */
[----:B------:R-:W-:-:S04]  /*7c00*/  IMAD.WIDE.U32 R8, R23, R20, RZ ;  /* 0x0000001417087225 */ /* 0x000fc800078e00ff */
[----:B------:R-:W-:-:S04]  /*7c10*/  IMAD.WIDE.U32 R16, P0, R7, R21, R8 ;  /* 0x0000001507107225 */ /* 0x000fc80007800008 */
[----:B------:R-:W-:-:S04]  /*7c20*/  IMAD.WIDE.U32 R8, R7, R20, RZ ;  /* 0x0000001407087225 */ /* 0x000fc800078e00ff */
[----:B------:R-:W-:Y:S01]  /*7c30*/  IMAD.X R19, RZ, RZ, RZ, P0 ;  /* 0x000000ffff137224 */ /* 0x000fe200000e06ff */
[----:B------:R-:W-:Y:S01]  /*7c40*/  IADD3 RZ, P0, R9, R16, RZ ;  /* 0x0000001009ff7210 */ /* 0x000fe20007f1e0ff */
[----:B------:R-:W-:-:S04]  /*7c50*/  IMAD.MOV.U32 R18, RZ, RZ, R17 ;  /* 0x000000ffff127224 */ /* 0x000fc800078e0011 */
[----:B------:R-:W-:-:S08]  /*7c60*/  IMAD.WIDE.U32.X R18, R23, R21, R18, P0 ;  /* 0x0000001517127225 */ /* 0x000fd000000e0412 */
.L_x_158:
[----:B------:R-:W0:Y:S01]  /*7c70*/  LDC.64 R28, c[0x0][0x740] ;  /* 0x0001d000ff1c7b82 */ /* 0x000e220000000a00 */
[-CC-:B------:R-:W-:Y:S01]  /*7c80*/  SHF.R.U64 R14, R18, R10.reuse, R19.reuse ;  /* 0x0000000a120e7219 */ /* 0x180fe20000001213 */
[----:B------:R-:W-:Y:S01]  /*7c90*/  IMAD.MOV.U32 R31, RZ, RZ, 0x1 ;  /* 0x00000001ff1f7424 */ /* 0x000fe200078e00ff */
[----:B------:R-:W-:Y:S02]  /*7ca0*/  SHF.R.U32.HI R7, RZ, R10, R19 ;  /* 0x0000000aff077219 */ /* 0x000fe40000011613 */
[----:B------:R-:W-:-:S03]  /*7cb0*/  IADD3 R17, P0, RZ, -R14, RZ ;  /* 0x8000000eff117210 */ /* 0x000fc60007f1e0ff */
[----:B------:R-:W1:Y:S02]  /*7cc0*/  LDC R16, c[0x0][0x718] ;  /* 0x0001c600ff107b82 */ /* 0x000e640000000800 */
[----:B------:R-:W-:Y:S02]  /*7cd0*/  IMAD.X R7, RZ, RZ, ~R7, P0 ;  /* 0x000000ffff077224 */ /* 0x000fe400000e0e07 */
[----:B------:R-:W-:-:S04]  /*7ce0*/  IMAD.WIDE.U32 R8, R17, R24, R2 ;  /* 0x0000001811087225 */ /* 0x000fc800078e0002 */
[----:B------:R-:W2:Y:S01]  /*7cf0*/  LDC R18, c[0x0][0x708] ;  /* 0x0001c200ff127b82 */ /* 0x000ea20000000800 */
[----:B------:R-:W-:-:S04]  /*7d00*/  IMAD R10, R7, R24, RZ ;  /* 0x00000018070a7224 */ /* 0x000fc800078e02ff */
[----:B------:R-:W-:-:S03]  /*7d10*/  IMAD R7, R17, R25, R10 ;  /* 0x0000001911077224 */ /* 0x000fc600078e020a */
[----:B------:R-:W3:Y:S01]  /*7d20*/  LDC R26, c[0x0][0x758] ;  /* 0x0001d600ff1a7b82 */ /* 0x000ee20000000800 */
[----:B------:R-:W-:Y:S01]  /*7d30*/  IMAD.IADD R7, R9, 0x1, R7 ;  /* 0x0000000109077824 */ /* 0x000fe200078e0207 */
[----:B0-----:R-:W-:Y:S01]  /*7d40*/  ISETP.NE.U32.AND P0, PT, R28, RZ, PT ;  /* 0x000000ff1c00720c */ /* 0x001fe20003f05070 */
[----:B------:R-:W-:-:S03]  /*7d50*/  IMAD.MOV.U32 R9, RZ, RZ, -0x1 ;  /* 0xffffffffff097424 */ /* 0x000fc600078e00ff */
[----:B------:R-:W-:Y:S02]  /*7d60*/  ISETP.NE.AND.EX P0, PT, R29, RZ, PT, P0 ;  /* 0x000000ff1d00720c */ /* 0x000fe40003f05300 */
[----:B------:R-:W0:Y:S01]  /*7d70*/  LDC R23, c[0x0][0x700] ;  /* 0x0001c000ff177b82 */ /* 0x000e220000000800 */
[-CC-:B-1----:R-:W-:Y:S02]  /*7d80*/  SHF.R.U64 R10, R8, R16.reuse, R7.reuse ;  /* 0x00000010080a7219 */ /* 0x182fe40000001207 */
[----:B------:R-:W-:-:S05]  /*7d90*/  SHF.R.U32.HI R7, RZ, R16, R7 ;  /* 0x00000010ff077219 */ /* 0x000fca0000011607 */
[----:B------:R-:W1:Y:S01]  /*7da0*/  LDC R25, c[0x0][0x748] ;  /* 0x0001d200ff197b82 */ /* 0x000e620000000800 */
[-CC-:B--2---:R-:W-:Y:S02]  /*7db0*/  SHF.R.U64 R20, R10, R18.reuse, R7.reuse ;  /* 0x000000120a147219 */ /* 0x184fe40000001207 */
[----:B------:R-:W-:-:S05]  /*7dc0*/  SHF.R.U32.HI R7, RZ, R18, R7 ;  /* 0x00000012ff077219 */ /* 0x000fca0000011607 */
[----:B------:R-:W2:Y:S01]  /*7dd0*/  LDC R27, c[0x0][0x738] ;  /* 0x0001ce00ff1b7b82 */ /* 0x000ea20000000800 */
[-C--:B---3--:R-:W-:Y:S02]  /*7de0*/  SHF.L.U32 R8, R9, R26.reuse, RZ ;  /* 0x0000001a09087219 */ /* 0x088fe400000006ff */
[--C-:B------:R-:W-:Y:S02]  /*7df0*/  SHF.R.U64 R24, R20, R26, R7.reuse ;  /* 0x0000001a14187219 */ /* 0x100fe40000001207 */
[----:B------:R-:W-:Y:S02]  /*7e00*/  LOP3.LUT R33, RZ, R8, RZ, 0x33, !PT ;  /* 0x00000008ff217212 */ /* 0x000fe400078e33ff */
[----:B------:R-:W-:Y:S01]  /*7e10*/  SHF.R.U32.HI R9, RZ, R26, R7 ;  /* 0x0000001aff097219 */ /* 0x000fe20000011607 */
[----:B------:R-:W3:Y:S01]  /*7e20*/  LDC R30, c[0x0][0x710] ;  /* 0x0001c400ff1e7b82 */ /* 0x000ee20000000800 */
[----:B------:R-:W-:Y:S01]  /*7e30*/  IMAD.MOV.U32 R8, RZ, RZ, R24 ;  /* 0x000000ffff087224 */ /* 0x000fe200078e0018 */
[----:B------:R-:W-:Y:S06]  /*7e40*/  @!P0 BRA `(.L_x_159) ;  /* 0x0000000000288947 */ /* 0x000fec0003800000 */
[----:B------:R-:W4:Y:S02]  /*7e50*/  LDC R7, c[0x0][0x74c] ;  /* 0x0001d300ff077b82 */ /* 0x000f240000000800 */
[----:B----4-:R-:W-:-:S05]  /*7e60*/  IADD3 R7, P0, R24, R7, RZ ;  /* 0x0000000718077210 */ /* 0x010fca0007f1e0ff */
[----:B------:R-:W-:-:S04]  /*7e70*/  IMAD.X R21, RZ, RZ, R9, P0 ;  /* 0x000000ffff157224 */ /* 0x000fc800000e0609 */
[----:B------:R-:W-:-:S04]  /*7e80*/  IMAD.WIDE.U32 R8, R21, R28, RZ ;  /* 0x0000001c15087225 */ /* 0x000fc800078e00ff */
[----:B------:R-:W-:-:S04]  /*7e90*/  IMAD.WIDE.U32 R16, P0, R7, R29, R8 ;  /* 0x0000001d07107225 */ /* 0x000fc80007800008 */
[----:B------:R-:W-:Y:S01]  /*7ea0*/  IMAD.WIDE.U32 R8, R7, R28, RZ ;  /* 0x0000001c07087225 */ /* 0x000fe200078e00ff */
[----:B------:R-:W-:-:S03]  /*7eb0*/  IADD3.X R19, RZ, RZ, RZ, P0, !PT ;  /* 0x000000ffff137210 */ /* 0x000fc600007fe4ff */
[----:B------:R-:W-:Y:S01]  /*7ec0*/  IMAD.MOV.U32 R18, RZ, RZ, R17 ;  /* 0x000000ffff127224 */ /* 0x000fe200078e0011 */
[----:B------:R-:W-:-:S05]  /*7ed0*/  IADD3 RZ, P0, R9, R16, RZ ;  /* 0x0000001009ff7210 */ /* 0x000fca0007f1e0ff */
[----:B------:R-:W-:-:S08]  /*7ee0*/  IMAD.WIDE.U32.X R8, R21, R29, R18, P0 ;  /* 0x0000001d15087225 */ /* 0x000fd000000e0412 */
.L_x_159:
[----:B------:R-:W-:Y:S01]  /*7ef0*/  ISETP.NE.AND P0, PT, R0, 0x1, PT ;  /* 0x000000010000780c */ /* 0x000fe20003f05270 */
[----:B0-----:R-:W-:Y:S01]  /*7f00*/  VIADD R13, R23, 0xffffffff ;  /* 0xffffffff170d7836 */ /* 0x001fe20000000000 */
[----:B-1----:R-:W-:Y:S01]  /*7f10*/  SHF.R.U64 R8, R8, R25, R9 ;  /* 0x0000001908087219 */ /* 0x002fe20000001209 */
[----:B------:R-:W-:Y:S01]  /*7f20*/  IMAD.MOV.U32 R18, RZ, RZ, R14 ;  /* 0x000000ffff127224 */ /* 0x000fe200078e000e */
[----:B------:R-:W-:Y:S02]  /*7f30*/  SHF.L.U32 R31, R31, R26, RZ ;  /* 0x0000001a1f1f7219 */ /* 0x000fe400000006ff */
[----:B------:R-:W-:Y:S01]  /*7f40*/  LOP3.LUT R7, R20, R33, RZ, 0xc0, !PT ;  /* 0x0000002114077212 */ /* 0x000fe200078ec0ff */
[----:B------:R-:W-:Y:S01]  /*7f50*/  IMAD.MOV R9, RZ, RZ, -R8 ;  /* 0x000000ffff097224 */ /* 0x000fe200078e0a08 */
[----:B------:R-:W-:-:S03]  /*7f60*/  LOP3.LUT R10, R10, R13, RZ, 0xc0, !PT ;  /* 0x0000000d0a0a7212 */ /* 0x000fc600078ec0ff */
[----:B------:R-:W-:Y:S02]  /*7f70*/  IMAD R8, R31, R8, R7 ;  /* 0x000000081f087224 */ /* 0x000fe400078e0207 */
[----:B------:R-:W-:Y:S02]  /*7f80*/  @P0 IMAD R11, R15, R22, R12 ;  /* 0x000000160f0b0224 */ /* 0x000fe400078e020c */
[----:B--2---:R-:W-:Y:S02]  /*7f90*/  IMAD R7, R9, R27, R24 ;  /* 0x0000001b09077224 */ /* 0x004fe400078e0218 */
[----:B---3--:R-:W-:Y:S02]  /*7fa0*/  IMAD R8, R8, R30, R11 ;  /* 0x0000001e08087224 */ /* 0x008fe400078e020b */
[----:B------:R-:W-:Y:S02]  /*7fb0*/  IMAD R11, R7, R23, R10 ;  /* 0x00000017070b7224 */ /* 0x000fe400078e020a */
[----:B------:R-:W-:-:S03]  /*7fc0*/  IMAD.MOV.U32 R9, RZ, RZ, 0x1 ;  /* 0x00000001ff097424 */ /* 0x000fc600078e00ff */
[----:B------:R-:W-:Y:S02]  /*7fd0*/  SEL R7, R11, R8, !P0 ;  /* 0x000000080b077207 */ /* 0x000fe40004000000 */
[----:B------:R-:W-:-:S07]  /*7fe0*/  SEL R8, R8, R11, !P0 ;  /* 0x0000000b08087207 */ /* 0x000fce0004000000 */
.L_x_157:
[----:B------:R-:W-:-:S08]  /*7ff0*/  NOP ;  /* 0x0000000000007918 */ /* 0x000fd00000000000 */
[----:B------:R-:W0:-:S00]  /*8000*/  USETMAXREG.DEALLOC.CTAPOOL 0x28 ;  /* 0x00000028000079c8 */ /* 0x000e0000080e0500 */
[----:B0-----:R-:W-:-:S13]  /*8010*/  ISETP.NE.AND P0, PT, R6, RZ, PT ;  /* 0x000000ff0600720c */ /* 0x001fda0003f05270 */
[----:B------:R-:W-:Y:S05]  /*8020*/  @P0 EXIT ;  /* 0x000000000000094d */ /* 0x000fea0003800000 */
[----:B------:R-:W-:Y:S01]  /*8030*/  LOP3.LUT P0, RZ, R9, 0xff, RZ, 0xc0, !PT ;  /* 0x000000ff09ff7812 */ /* 0x000fe2000780c0ff */
[----:B------:R-:W-:Y:S02]  /*8040*/  IMAD.MOV.U32 R16, RZ, RZ, 0x1 ;  /* 0x00000001ff107424 */ /* 0x000fe400078e00ff */
[----:B------:R-:W-:-:S10]  /*8050*/  IMAD.MOV.U32 R15, RZ, RZ, RZ ;  /* 0x000000ffff0f7224 */ /* 0x000fd400078e00ff */
[----:B------:R-:W-:Y:S05]  /*8060*/  @!P0 BRA `(.L_x_160) ;  /* 0x0000000c00808947 */ /* 0x000fea0003800000 */
[----:B------:R-:W0:Y:S01]  /*8070*/  LDC R6, c[0x0][0x28c] ;  /* 0x0000a300ff067b82 */ /* 0x000e220000000800 */
[----:B------:R-:W1:Y:S01]  /*8080*/  S2R R11, SR_CgaCtaId ;  /* 0x00000000000b7919 */ /* 0x000e620000008800 */
[----:B------:R-:W-:Y:S01]  /*8090*/  ULDC UR5, c[0x0][0x758] ;  /* 0x0001d60000057ab9 */ /* 0x000fe20000000800 */
[----:B------:R-:W-:Y:S01]  /*80a0*/  UMOV UR7, 0xffffffff ;  /* 0xffffffff00077882 */ /* 0x000fe20000000000 */
[----:B------:R-:W-:Y:S01]  /*80b0*/  ULDC UR6, c[0x0][0xc] ;  /* 0x0000030000067ab9 */ /* 0x000fe20000000800 */
[----:B------:R-:W-:Y:S01]  /*80c0*/  USHF.L.U32 UR9, UR7, UR5, URZ ;  /* 0x0000000507097299 */ /* 0x000fe2000800063f */
[----:B------:R-:W-:Y:S01]  /*80d0*/  BSSY B0, `(.L_x_160) ;  /* 0x00000d9000007945 */ /* 0x000fe20003800000 */
[----:B------:R-:W-:Y:S01]  /*80e0*/  UMOV UR8, 0x1 ;  /* 0x0000000100087882 */ /* 0x000fe20000000000 */
[----:B------:R-:W-:Y:S01]  /*80f0*/  ULDC UR7, c[0x0][0x10] ;  /* 0x0000040000077ab9 */ /* 0x000fe20000000800 */
[----:B------:R-:W-:Y:S01]  /*8100*/  USHF.L.U32 UR5, UR8, UR5, URZ ;  /* 0x0000000508057299 */ /* 0x000fe2000800063f */
[----:B------:R-:W-:Y:S01]  /*8110*/  MOV R13, 0x1 ;  /* 0x00000001000d7802 */ /* 0x000fe20000000f00 */
[----:B------:R-:W-:Y:S01]  /*8120*/  UIMAD.WIDE.U32 UR6, UR6, UR7, URZ ;  /* 0x00000007060672a5 */ /* 0x000fe2000f8e003f */
[----:B------:R-:W-:Y:S01]  /*8130*/  LOP3.LUT R17, R5, 0x2, RZ, 0xfc, !PT ;  /* 0x0000000205117812 */ /* 0x000fe200078efcff */
[----:B------:R-:W-:Y:S01]  /*8140*/  ULDC UR8, c[0x0][0x14] ;  /* 0x0000050000087ab9 */ /* 0x000fe20000000800 */
[----:B------:R-:W-:Y:S01]  /*8150*/  IMAD.MOV.U32 R16, RZ, RZ, 0x1 ;  /* 0x00000001ff107424 */ /* 0x000fe200078e00ff */
[----:B------:R-:W-:Y:S01]  /*8160*/  UIMAD.WIDE.U32 UR32, UR6, UR8, URZ ;  /* 0x00000008062072a5 */ /* 0x000fe2000f8e003f */
[----:B------:R-:W-:Y:S01]  /*8170*/  IMAD.MOV.U32 R15, RZ, RZ, RZ ;  /* 0x000000ffff0f7224 */ /* 0x000fe200078e00ff */
[----:B------:R-:W-:Y:S01]  /*8180*/  UIMAD UR7, UR7, UR8, URZ ;  /* 0x00000008070772a4 */ /* 0x000fe2000f8e023f */
[----:B------:R-:W-:Y:S01]  /*8190*/  ULDC UR4, c[0x0][0x700] ;  /* 0x0001c00000047ab9 */ /* 0x000fe20000000800 */
[----:B------:R-:W-:-:S02]  /*81a0*/  ULOP3.LUT UR6, URZ, UR9, URZ, 0x33, !UPT ;  /* 0x000000093f067292 */ /* 0x000fc4000f8e333f */
[----:B------:R-:W-:Y:S01]  /*81b0*/  UIADD3 UR4, UR4, -0x1, URZ ;  /* 0xffffffff04047890 */ /* 0x000fe2000fffe03f */
[----:B0-----:R-:W-:Y:S01]  /*81c0*/  VIADD R6, R6, 0x7f ;  /* 0x0000007f06067836 */ /* 0x001fe20000000000 */
[----:B------:R-:W-:Y:S01]  /*81d0*/  UIADD3 UR7, UR33, UR7, URZ ;  /* 0x0000000721077290 */ /* 0x000fe2000fffe03f */
[----:B------:R-:W-:-:S03]  /*81e0*/  ULDC.64 UR34, c[0x0][0x198] ;  /* 0x0000660000227ab9 */ /* 0x000fc60000000a00 */
[----:B------:R-:W-:-:S04]  /*81f0*/  SHF.R.S32.HI R9, RZ, 0x1f, R6 ;  /* 0x0000001fff097819 */ /* 0x000fc80000011406 */
[----:B------:R-:W-:Y:S01]  /*8200*/  LEA.HI R9, R9, R6, RZ, 0x7 ;  /* 0x0000000609097211 */ /* 0x000fe200078f38ff */
[C---:B-1----:R-:W-:Y:S02]  /*8210*/  IMAD.SHL.U32 R12, R11.reuse, 0x20, RZ ;  /* 0x000000200b0c7824 */ /* 0x042fe400078e00ff */
[----:B------:R-:W-:Y:S01]  /*8220*/  IMAD.SHL.U32 R11, R11, 0x1000, RZ ;  /* 0x000010000b0b7824 */ /* 0x000fe200078e00ff */
[----:B------:R-:W-:Y:S02]  /*8230*/  SHF.R.S32.HI R14, RZ, 0x7, R9 ;  /* 0x00000007ff0e7819 */ /* 0x000fe40000011409 */
[----:B------:R-:W-:Y:S02]  /*8240*/  LOP3.LUT R12, R12, 0x20, RZ, 0xc0, !PT ;  /* 0x000000200c0c7812 */ /* 0x000fe400078ec0ff */
[----:B------:R-:W-:Y:S01]  /*8250*/  LOP3.LUT R11, R11, 0x1000, RZ, 0xc0, !PT ;  /* 0x000010000b0b7812 */ /* 0x000fe200078ec0ff */
[----:B------:R-:W-:-:S07]  /*8260*/  VIADD R10, R14, 0x1 ;  /* 0x000000010e0a7836 */ /* 0x000fce0000000000 */
.L_x_171:
[----:B------:R-:W-:-:S03]  /*8270*/  UMOV UR8, 0xffffffff ;  /* 0xffffffff00087882 */ /* 0x000fc60000000000 */
[----:B------:R-:W-:Y:S05]  /*8280*/  BRA.DIV UR8, `(.L_x_161) ;  /* 0x0000001208607947 */ /* 0x000fea000b800000 */
[----:B------:R-:W-:-:S13]  /*8290*/  ELECT P0, URZ, PT ;  /* 0x00000000003f782f */ /* 0x000fda0003800000 */
.L_x_186:
[----:B------:R-:W0:Y:S01]  /*82a0*/  LDC R6, c[0x0][0x28c] ;  /* 0x0000a300ff067b82 */ /* 0x000e220000000800 */
[----:B------:R-:W-:Y:S01]  /*82b0*/  BSSY B1, `(.L_x_162) ;  /* 0x0000047000017945 */ /* 0x000fe20003800000 */
[----:B0-----:R-:W-:-:S13]  /*82c0*/  ISETP.LT.OR P0, PT, R6, 0x1, !P0 ;  /* 0x000000010600780c */ /* 0x001fda0004701670 */
[----:B------:R-:W-:Y:S05]  /*82d0*/  @P0 BRA `(.L_x_163) ;  /* 0x0000000400100947 */ /* 0x000fea0003800000 */
[----:B------:R-:W-:Y:S01]  /*82e0*/  IMAD R21, R7, 0x40, R12 ;  /* 0x0000004007157824 */ /* 0x000fe200078e020c */
[----:B------:R-:W-:Y:S01]  /*82f0*/  CS2R R24, SRZ ;  /* 0x0000000000187805 */ /* 0x000fe2000001ff00 */
[C---:B------:R-:W-:Y:S01]  /*8300*/  IMAD.SHL.U32 R27, R8.reuse, 0x4, RZ ;  /* 0x00000004081b7824 */ /* 0x040fe200078e00ff */
[----:B------:R-:W-:Y:S01]  /*8310*/  MOV R6, R10 ;  /* 0x0000000a00067202 */ /* 0x000fe20000000f00 */
[----:B------:R-:W-:Y:S02]  /*8320*/  IMAD.SHL.U32 R22, R8, 0x100, RZ ;  /* 0x0000010008167824 */ /* 0x000fe400078e00ff */
[----:B------:R-:W-:Y:S02]  /*8330*/  IMAD.MOV.U32 R7, RZ, RZ, R16 ;  /* 0x000000ffff077224 */ /* 0x000fe400078e0010 */
[----:B------:R-:W-:Y:S02]  /*8340*/  IMAD.MOV.U32 R8, RZ, RZ, R15 ;  /* 0x000000ffff087224 */ /* 0x000fe400078e000f */
[----:B------:R-:W-:-:S07]  /*8350*/  IMAD.MOV.U32 R26, RZ, RZ, RZ ;  /* 0x000000ffff1a7224 */ /* 0x000fce00078e00ff */
.L_x_166:
[----:B------:R-:W0:Y:S01]  /*8360*/  S2R R20, SR_CgaCtaId ;  /* 0x0000000000147919 */ /* 0x000e220000008800 */
[----:B------:R-:W-:Y:S02]  /*8370*/  MOV R9, 0x400 ;  /* 0x0000040000097802 */ /* 0x000fe40000000f00 */
[----:B------:R-:W-:-:S13]  /*8380*/  LOP3.LUT P1, RZ, R4, 0x7f, RZ, 0xc0, !PT ;  /* 0x0000007f04ff7812 */ /* 0x000fda000782c0ff */
[----:B------:R-:W1:Y:S01]  /*8390*/  @!P1 LDC R19, c[0x0][0x640] ;  /* 0x00019000ff139b82 */ /* 0x000e620000000800 */
[----:B0-----:R-:W-:Y:S02]  /*83a0*/  LEA R23, R20, R9, 0x18 ;  /* 0x0000000914177211 */ /* 0x001fe400078ec0ff */
[----:B------:R-:W-:-:S03]  /*83b0*/  SHF.L.U32 R9, R7, 0x1f, RZ ;  /* 0x0000001f07097819 */ /* 0x000fc600000006ff */
[----:B------:R-:W-:-:S04]  /*83c0*/  IMAD R20, R8, 0x8, R23 ;  /* 0x0000000808147824 */ /* 0x000fc800078e0217 */
[----:B------:R-:W0:Y:S02]  /*83d0*/  SYNCS.PHASECHK.TRANS64.TRYWAIT P0, [R20+URZ+0x40], R9 ;  /* 0x00004009140075a7 */ /* 0x000e24000800017f */
[----:B01----:R-:W-:Y:S05]  /*83e0*/  @!P0 BRA `(.L_x_164) ;  /* 0x0000001000288947 */ /* 0x003fea0003800000 */
.L_x_187:
[----:B0-----:R-:W-:Y:S01]  /*83f0*/  PRMT R9, R17, 0x9910, RZ ;  /* 0x0000991011097816 */ /* 0x001fe200000000ff */
[----:B------:R0:W-:Y:S03]  /*8400*/  @!P1 SYNCS.ARRIVE.TRANS64 RZ, [R20+URZ], R19 ;  /* 0x0000001314ff99a7 */ /* 0x0001e6000800003f */
[----:B------:R-:W-:-:S13]  /*8410*/  ISETP.NE.AND P0, PT, R9, 0x2, PT ;  /* 0x000000020900780c */ /* 0x000fda0003f05270 */
[----:B0-----:R-:W-:Y:S05]  /*8420*/  @P0 BRA `(.L_x_165) ;  /* 0x0000000000040947 */ /* 0x001fea0003800000 */
[----:B------:R-:W-:Y:S01]  /*8430*/  BPT.TRAP 0x1 ;  /* 0x000000040000795c */ /* 0x000fe20000300000 */
.L_x_165:
[C-C-:B------:R-:W-:Y:S01]  /*8440*/  IMAD R9, R8.reuse, 0x4000, R23.reuse ;  /* 0x0000400008097824 */ /* 0x140fe200078e0217 */
[----:B------:R-:W-:Y:S01]  /*8450*/  R2UR UR17, R23 ;  /* 0x00000000171172ca */ /* 0x000fe200000e0000 */
[----:B------:R-:W-:Y:S01]  /*8460*/  IMAD R23, R8, 0x1000, R23 ;  /* 0x0000100008177824 */ /* 0x000fe200078e0217 */
[----:B------:R-:W-:Y:S01]  /*8470*/  R2UR UR25, R20 ;  /* 0x00000000141972ca */ /* 0x000fe200000e0000 */
[----:B------:R-:W-:Y:S01]  /*8480*/  UIADD3 UR14, UP0, UR34, 0xf0, URZ ;  /* 0x000000f0220e7890 */ /* 0x000fe2000ff1e03f */
[----:B------:R-:W-:Y:S01]  /*8490*/  R2UR UR24, R9 ;  /* 0x00000000091872ca */ /* 0x000fe200000e0000 */
[----:B------:R-:W-:Y:S01]  /*84a0*/  IMAD R9, R8, 0x2000, R11 ;  /* 0x0000200008097824 */ /* 0x000fe200078e020b */
[----:B------:R-:W-:Y:S01]  /*84b0*/  R2UR UR8, R23 ;  /* 0x00000000170872ca */ /* 0x000fe200000e0000 */
[----:B------:R-:W-:Y:S01]  /*84c0*/  UIADD3 UR22, UP1, UR34, 0x1f0, URZ ;  /* 0x000001f022167890 */ /* 0x000fe2000ff3e03f */
[----:B------:R-:W-:Y:S01]  /*84d0*/  R2UR UR28, R18 ;  /* 0x00000000121c72ca */ /* 0x000fe200000e0000 */
[----:B------:R-:W-:Y:S01]  /*84e0*/  UIADD3 UR36, UP2, UR34, 0x2f0, URZ ;  /* 0x000002f022247890 */ /* 0x000fe2000ff5e03f */
[----:B------:R-:W-:Y:S01]  /*84f0*/  R2UR UR16, R9 ;  /* 0x00000000091072ca */ /* 0x000fe200000e0000 */
[----:B------:R-:W-:Y:S01]  /*8500*/  UIADD3.X UR15, URZ, UR35, URZ, UP0, !UPT ;  /* 0x000000233f0f7290 */ /* 0x000fe200087fe43f */
[----:B------:R-:W-:Y:S01]  /*8510*/  IADD3 R6, R6, -0x1, RZ ;  /* 0xffffffff06067810 */ /* 0x000fe20007ffe0ff */
[----:B------:R-:W-:Y:S01]  /*8520*/  UIADD3.X UR23, URZ, UR35, URZ, UP1, !UPT ;  /* 0x000000233f177290 */ /* 0x000fe20008ffe43f */
[----:B------:R-:W-:Y:S01]  /*8530*/  R2UR UR26, R25 ;  /* 0x00000000191a72ca */ /* 0x000fe200000e0000 */
[----:B------:R-:W-:Y:S01]  /*8540*/  VIADD R8, R8, 0x1 ;  /* 0x0000000108087836 */ /* 0x000fe20000000000 */
[----:B------:R-:W-:Y:S01]  /*8550*/  R2UR UR27, R22 ;  /* 0x00000000161b72ca */ /* 0x000fe200000e0000 */
[----:B------:R-:W-:Y:S01]  /*8560*/  UIADD3 UR24, UR24, 0x180, URZ ;  /* 0x0000018018187890 */ /* 0x000fe2000fffe03f */
[----:B------:R-:W-:Y:S01]  /*8570*/  R2UR UR11, R27 ;  /* 0x000000001b0b72ca */ /* 0x000fe200000e0000 */
[----:B------:R-:W-:Y:S01]  /*8580*/  UIADD3 UR8, UR8, 0x30180, URZ ;  /* 0x0003018008087890 */ /* 0x000fe2000fffe03f */
[----:B------:R-:W-:Y:S01]  /*8590*/  R2UR UR12, R26 ;  /* 0x000000001a0c72ca */ /* 0x000fe200000e0000 */
[----:B------:R-:W-:Y:S01]  /*85a0*/  UIADD3.X UR37, URZ, UR35, URZ, UP2, !UPT ;  /* 0x000000233f257290 */ /* 0x000fe200097fe43f */
[----:B------:R-:W-:Y:S01]  /*85b0*/  R2UR UR18, R24 ;  /* 0x00000000181272ca */ /* 0x000fe200000e0000 */
[----:B------:R-:W-:Y:S01]  /*85c0*/  UIADD3 UR16, UR17, 0x20180, UR16 ;  /* 0x0002018011107890 */ /* 0x000fe2000fffe010 */
[----:B------:R-:W-:Y:S01]  /*85d0*/  R2UR UR19, R21 ;  /* 0x00000000151372ca */ /* 0x000fe200000e0000 */
[----:B------:R-:W-:Y:S01]  /*85e0*/  UMOV UR30, 0x0 ;  /* 0x00000000001e7882 */ /* 0x000fe20000000000 */
[----:B------:R-:W-:Y:S01]  /*85f0*/  ISETP.GT.AND P1, PT, R6, 0x1, PT ;  /* 0x000000010600780c */ /* 0x000fe20003f24270 */
[----:B------:R-:W-:Y:S01]  /*8600*/  UMOV UR31, 0x10000000 ;  /* 0x10000000001f7882 */ /* 0x000fe20000000000 */
[----:B------:R-:W-:Y:S01]  /*8610*/  ISETP.NE.AND P0, PT, R8, 0x8, PT ;  /* 0x000000080800780c */ /* 0x000fe20003f05270 */
[----:B------:R-:W-:Y:S01]  /*8620*/  UMOV UR10, URZ ;  /* 0x0000003f000a7c82 */ /* 0x000fe20008000000 */
[----:B------:R-:W-:Y:S01]  /*8630*/  UMOV UR9, UR25 ;  /* 0x0000001900097c82 */ /* 0x000fe20008000000 */
[----:B------:R-:W-:Y:S01]  /*8640*/  UMOV UR13, UR28 ;  /* 0x0000001c000d7c82 */ /* 0x000fe20008000000 */
[----:B------:R0:W-:Y:S01]  /*8650*/  UTMALDG.3D [UR24], [UR14], desc[UR30] ;  /* 0x00001e180e0075b4 */ /* 0x0001e20008011000 */
[----:B------:R-:W-:Y:S01]  /*8660*/  UMOV UR21, 0x30000 ;  /* 0x0003000000157882 */ /* 0x000fe20000000000 */
[----:B------:R-:W-:Y:S01]  /*8670*/  UMOV UR17, UR25 ;  /* 0x0000001900117c82 */ /* 0x000fe20008000000 */
[----:B------:R-:W-:Y:S01]  /*8680*/  UMOV UR20, UR28 ;  /* 0x0000001c00147c82 */ /* 0x000fe20008000000 */
[----:B------:R-:W-:Y:S01]  /*8690*/  SEL R20, RZ, 0x1, P0 ;  /* 0x00000001ff147807 */ /* 0x000fe20000000000 */
[----:B------:R-:W-:Y:S01]  /*86a0*/  VIADD R26, R26, 0x1 ;  /* 0x000000011a1a7836 */ /* 0x000fe20000000000 */
[----:B------:R-:W-:Y:S01]  /*86b0*/  SEL R8, R8, RZ, P0 ;  /* 0x000000ff08087207 */ /* 0x000fe20000000000 */
[----:B------:R-:W-:Y:S01]  /*86c0*/  VIADD R25, R25, 0x40 ;  /* 0x0000004019197836 */ /* 0x000fe20000000000 */
[----:B------:R0:W-:Y:S01]  /*86d0*/  UTMALDG.4D [UR8], [UR22], desc[UR30] ;  /* 0x00001e08160075b4 */ /* 0x0001e20008019000 */
[----:B------:R-:W-:Y:S01]  /*86e0*/  LOP3.LUT R7, R7, R20, RZ, 0x3c, !PT ;  /* 0x0000001407077212 */ /* 0x000fe200078e3cff */
[----:B------:R-:W-:Y:S01]  /*86f0*/  VIADD R24, R24, 0x80 ;  /* 0x0000008018187836 */ /* 0x000fe20000000000 */
[----:B------:R0:W-:Y:S02]  /*8700*/  UTMALDG.3D.MULTICAST [UR16], [UR36], UR21, desc[UR30] ;  /* 0x00001e10240073b4 */ /* 0x0001e40008011815 */
[----:B0-----:R-:W-:Y:S05]  /*8710*/  @P1 BRA `(.L_x_166) ;  /* 0xfffffffc00101947 */ /* 0x001fea000383ffff */
.L_x_163:
[----:B------:R-:W-:Y:S05]  /*8720*/  BSYNC B1 ;  /* 0x0000000000017941 */ /* 0x000fea0003800000 */
.L_x_162:
[----:B------:R-:W-:Y:S01]  /*8730*/  LOP3.LUT P1, RZ, R13, 0xff, RZ, 0xc0, !PT ;  /* 0x000000ff0dff7812 */ /* 0x000fe2000782c0ff */
[----:B------:R-:W-:Y:S01]  /*8740*/  IMAD.IADD R15, R14, 0x1, R15 ;  /* 0x000000010e0f7824 */ /* 0x000fe200078e020f */
[----:B------:R-:W-:Y:S01]  /*8750*/  IADD3 R2, P2, R2, UR32, RZ ;  /* 0x0000002002027c10 */ /* 0x000fe2000ff5e0ff */
[----:B------:R-:W-:Y:S01]  /*8760*/  ULDC.64 UR8, c[0x0][0x750] ;  /* 0x0001d40000087ab9 */ /* 0x000fe20000000a00 */
[----:B------:R-:W-:Y:S01]  /*8770*/  BSSY B1, `(.L_x_167) ;  /* 0x000006c000017945 */ /* 0x000fe20003800000 */
[----:B------:R-:W-:Y:S01]  /*8780*/  IMAD.MOV.U32 R18, RZ, RZ, -0x1 ;  /* 0xffffffffff127424 */ /* 0x000fe200078e00ff */
[----:B------:R-:W-:Y:S02]  /*8790*/  ISETP.GT.U32.AND P0, PT, R15, 0x7, PT ;  /* 0x000000070f00780c */ /* 0x000fe40003f04070 */
[----:B------:R-:W-:Y:S02]  /*87a0*/  SHF.R.U32.HI R6, RZ, 0x3, R15 ;  /* 0x00000003ff067819 */ /* 0x000fe4000001160f */
[----:B------:R-:W-:-:S02]  /*87b0*/  ISETP.LT.U32.AND P0, PT, R14, 0x8, P0 ;  /* 0x000000080e00780c */ /* 0x000fc40000701070 */
[----:B------:R-:W-:Y:S01]  /*87c0*/  IADD3.X R3, R3, UR7, RZ, P2, !PT ;  /* 0x0000000703037c10 */ /* 0x000fe200097fe4ff */
[----:B------:R-:W0:Y:S01]  /*87d0*/  @P1 S2R R8, SR_CgaCtaId ;  /* 0x0000000000081919 */ /* 0x000e220000008800 */
[----:B------:R-:W-:Y:S02]  /*87e0*/  @P1 MOV R7, 0x400 ;  /* 0x0000040000071802 */ /* 0x000fe40000000f00 */
[----:B------:R-:W-:Y:S02]  /*87f0*/  ISETP.GE.U32.AND P2, PT, R2, UR8, PT ;  /* 0x0000000802007c0c */ /* 0x000fe4000bf46070 */
[----:B------:R-:W-:Y:S02]  /*8800*/  LOP3.LUT R6, R6, 0x1, RZ, 0xc0, !PT ;  /* 0x0000000106067812 */ /* 0x000fe400078ec0ff */
[----:B------:R-:W-:Y:S02]  /*8810*/  LOP3.LUT R15, R15, 0x7, RZ, 0xc0, !PT ;  /* 0x000000070f0f7812 */ /* 0x000fe400078ec0ff */
[----:B------:R-:W-:-:S02]  /*8820*/  PRMT R13, RZ, 0x7610, R13 ;  /* 0x00007610ff0d7816 */ /* 0x000fc4000000000d */
[----:B0-----:R-:W-:Y:S01]  /*8830*/  @P1 LEA R7, R8, R7, 0x18 ;  /* 0x0000000708071211 */ /* 0x001fe200078ec0ff */
[----:B------:R-:W-:-:S03]  /*8840*/  IMAD.MOV.U32 R8, RZ, RZ, -0x1 ;  /* 0xffffffffff087424 */ /* 0x000fc600078e00ff */
[----:B------:R0:W-:Y:S01]  /*8850*/  @P1 SYNCS.ARRIVE.TRANS64.A1T0 RZ, [R7+URZ+0x98], RZ ;  /* 0x000098ff07ff19a7 */ /* 0x0001e2000810003f */
[----:B------:R-:W-:-:S04]  /*8860*/  ISETP.NE.U32.AND P1, PT, R6, 0x1, PT ;  /* 0x000000010600780c */ /* 0x000fc80003f25070 */
[----:B------:R-:W-:Y:S02]  /*8870*/  ISETP.GT.U32.AND P1, PT, R14, 0x7, !P1 ;  /* 0x000000070e00780c */ /* 0x000fe40004f24070 */
[----:B0-----:R-:W-:Y:S02]  /*8880*/  SEL R7, RZ, 0x1, !P0 ;  /* 0x00000001ff077807 */ /* 0x001fe40004000000 */
[----:B------:R-:W-:Y:S02]  /*8890*/  ISETP.GE.U32.AND.EX P0, PT, R3, UR9, PT, P2 ;  /* 0x0000000903007c0c */ /* 0x000fe4000bf06120 */
[----:B------:R-:W-:-:S04]  /*88a0*/  SEL R6, RZ, 0x1, !P1 ;  /* 0x00000001ff067807 */ /* 0x000fc80004800000 */
[----:B------:R-:W-:Y:S01]  /*88b0*/  LOP3.LUT R16, R6, R16, R7, 0x96, !PT ;  /* 0x0000001006107212 */ /* 0x000fe200078e9607 */
[----:B------:R-:W-:Y:S01]  /*88c0*/  IMAD.MOV.U32 R7, RZ, RZ, -0x1 ;  /* 0xffffffffff077424 */ /* 0x000fe200078e00ff */
[----:B------:R-:W-:-:S05]  /*88d0*/  PRMT R6, RZ, 0x7610, R6 ;  /* 0x00007610ff067816 */ /* 0x000fca0000000006 */
[----:B------:R-:W-:Y:S05]  /*88e0*/  @P0 BRA `(.L_x_168) ;  /* 0x0000000400500947 */ /* 0x000fea0003800000 */
[----:B------:R-:W0:Y:S01]  /*88f0*/  S2R R19, SR_CTAID.X ;  /* 0x0000000000137919 */ /* 0x000e220000002500 */
[----:B------:R-:W-:Y:S01]  /*8900*/  ULDC.64 UR8, c[0x0][0x728] ;  /* 0x0001ca0000087ab9 */ /* 0x000fe20000000a00 */
[----:B------:R-:W-:Y:S01]  /*8910*/  ULDC UR11, c[0x0][0x730] ;  /* 0x0001cc00000b7ab9 */ /* 0x000fe20000000800 */
[----:B------:R-:W-:Y:S01]  /*8920*/  ISETP.NE.U32.AND P0, PT, RZ, UR8, PT ;  /* 0x00000008ff007c0c */ /* 0x000fe2000bf05070 */
[----:B------:R-:W1:Y:S01]  /*8930*/  S2R R20, SR_CTAID.Y ;  /* 0x0000000000147919 */ /* 0x000e620000002600 */
[----:B------:R-:W-:Y:S01]  /*8940*/  ULDC UR12, c[0x0][0x150] ;  /* 0x00005400000c7ab9 */ /* 0x000fe20000000800 */
[----:B------:R-:W-:Y:S01]  /*8950*/  IMAD.MOV.U32 R6, RZ, RZ, R2 ;  /* 0x000000ffff067224 */ /* 0x000fe200078e0002 */
[----:B------:R-:W-:Y:S02]  /*8960*/  ISETP.NE.AND.EX P0, PT, RZ, UR9, PT, P0 ;  /* 0x00000009ff007c0c */ /* 0x000fe4000bf05300 */
[----:B------:R-:W-:Y:S02]  /*8970*/  MOV R7, R3 ;  /* 0x0000000300077202 */ /* 0x000fe40000000f00 */
[----:B0-----:R-:W-:-:S09]  /*8980*/  I2FP.F32.U32 R22, R19 ;  /* 0x0000001300167245 */ /* 0x001fd20000201000 */
[----:B------:R-:W-:Y:S05]  /*8990*/  @!P0 BRA `(.L_x_169) ;  /* 0x0000000000288947 */ /* 0x000fea0003800000 */
[----:B------:R-:W-:Y:S02]  /*89a0*/  ULDC UR10, c[0x0][0x734] ;  /* 0x0001cd00000a7ab9 */ /* 0x000fe40000000800 */
[----:B------:R-:W-:-:S05]  /*89b0*/  IADD3 R7, P0, R2, UR10, RZ ;  /* 0x0000000a02077c10 */ /* 0x000fca000ff1e0ff */
[----:B------:R-:W-:-:S04]  /*89c0*/  IMAD.X R21, RZ, RZ, R3, P0 ;  /* 0x000000ffff157224 */ /* 0x000fc800000e0603 */
[----:B------:R-:W-:-:S04]  /*89d0*/  IMAD.WIDE.U32 R8, R21, UR8, RZ ;  /* 0x0000000815087c25 */ /* 0x000fc8000f8e00ff */
[----:B------:R-:W-:-:S04]  /*89e0*/  IMAD.WIDE.U32 R8, P0, R7, UR9, R8 ;  /* 0x0000000907087c25 */ /* 0x000fc8000f800008 */
[----:B------:R-:W-:-:S04]  /*89f0*/  IMAD.WIDE.U32 R6, R7, UR8, RZ ;  /* 0x0000000807067c25 */ /* 0x000fc8000f8e00ff */
[----:B------:R-:W-:Y:S01]  /*8a00*/  IMAD.MOV.U32 R6, RZ, RZ, R9 ;  /* 0x000000ffff067224 */ /* 0x000fe200078e0009 */
[----:B------:R-:W-:Y:S01]  /*8a10*/  IADD3 RZ, P1, R7, R8, RZ ;  /* 0x0000000807ff7210 */ /* 0x000fe20007f3e0ff */
[----:B------:R-:W-:-:S04]  /*8a20*/  IMAD.X R7, RZ, RZ, RZ, P0 ;  /* 0x000000ffff077224 */ /* 0x000fc800000e06ff */
[----:B------:R-:W-:-:S08]  /*8a30*/  IMAD.WIDE.U32.X R6, R21, UR9, R6, P1 ;  /* 0x0000000915067c25 */ /* 0x000fd000088e0406 */
.L_x_169:
[--C-:B------:R-:W-:Y:S01]  /*8a40*/  SHF.R.U64 R18, R6, UR11, R7.reuse ;  /* 0x0000000b06127c19 */ /* 0x100fe20008001207 */
[----:B------:R-:W-:Y:S01]  /*8a50*/  FMUL R22, R22, UR12 ;  /* 0x0000000c16167c20 */ /* 0x000fe20008400000 */
[----:B------:R-:W-:Y:S01]  /*8a60*/  SHF.R.U32.HI R6, RZ, UR11, R7 ;  /* 0x0000000bff067c19 */ /* 0x000fe20008011607 */
[----:B------:R-:W0:Y:S01]  /*8a70*/  LDC R8, c[0x0][0x144] ;  /* 0x00005100ff087b82 */ /* 0x000e220000000800 */
[----:B------:R-:W-:Y:S01]  /*8a80*/  IADD3 R7, P0, RZ, -R18, RZ ;  /* 0x80000012ff077210 */ /* 0x000fe20007f1e0ff */
[----:B------:R-:W-:Y:S01]  /*8a90*/  ULDC UR10, c[0x0][0x154] ;  /* 0x00005500000a7ab9 */ /* 0x000fe20000000800 */
[----:B-1----:R-:W-:Y:S01]  /*8aa0*/  I2FP.F32.U32 R9, R20 ;  /* 0x0000001400097245 */ /* 0x002fe20000201000 */
[----:B------:R-:W1:Y:S01]  /*8ab0*/  F2I.U32.TRUNC.NTZ R22, R22 ;  /* 0x0000001600167305 */ /* 0x000e62000020f000 */
[----:B------:R-:W-:Y:S01]  /*8ac0*/  ULDC.64 UR8, c[0x0][0x720] ;  /* 0x0001c80000087ab9 */ /* 0x000fe20000000a00 */
[----:B------:R-:W-:Y:S01]  /*8ad0*/  IMAD.X R6, RZ, RZ, ~R6, P0 ;  /* 0x000000ffff067224 */ /* 0x000fe200000e0e06 */
[----:B------:R-:W-:Y:S01]  /*8ae0*/  ISETP.NE.AND P2, PT, R0, 0x1, PT ;  /* 0x000000010000780c */ /* 0x000fe20003f45270 */
[----:B------:R-:W-:Y:S01]  /*8af0*/  FMUL R23, R9, UR10 ;  /* 0x0000000a09177c20 */ /* 0x000fe20008400000 */
[----:B------:R-:W2:Y:S01]  /*8b00*/  LDC R25, c[0x0][0x148] ;  /* 0x00005200ff197b82 */ /* 0x000ea20000000800 */
[----:B------:R-:W-:Y:S01]  /*8b10*/  IMAD R6, R6, UR8, RZ ;  /* 0x0000000806067c24 */ /* 0x000fe2000f8e02ff */
[----:B------:R-:W-:-:S02]  /*8b20*/  ULDC.64 UR10, c[0x0][0x740] ;  /* 0x0001d000000a7ab9 */ /* 0x000fc40000000a00 */
[----:B------:R-:W-:Y:S01]  /*8b30*/  ISETP.NE.U32.AND P0, PT, RZ, UR10, PT ;  /* 0x0000000aff007c0c */ /* 0x000fe2000bf05070 */
[----:B------:R-:W3:Y:S01]  /*8b40*/  F2I.U32.TRUNC.NTZ R23, R23 ;  /* 0x0000001700177305 */ /* 0x000ee2000020f000 */
[C---:B------:R-:W-:Y:S02]  /*8b50*/  IMAD R9, R7.reuse, UR9, R6 ;  /* 0x0000000907097c24 */ /* 0x040fe4000f8e0206 */
[----:B------:R-:W-:Y:S01]  /*8b60*/  IMAD.WIDE.U32 R6, R7, UR8, R2 ;  /* 0x0000000807067c25 */ /* 0x000fe2000f8e0002 */
[----:B------:R-:W-:Y:S01]  /*8b70*/  ULDC UR8, c[0x0][0x718] ;  /* 0x0001c60000087ab9 */ /* 0x000fe20000000800 */
[----:B------:R-:W-:Y:S02]  /*8b80*/  ISETP.NE.AND.EX P0, PT, RZ, UR11, PT, P0 ;  /* 0x0000000bff007c0c */ /* 0x000fe4000bf05300 */
[----:B------:R-:W-:Y:S02]  /*8b90*/  IMAD.IADD R7, R7, 0x1, R9 ;  /* 0x0000000107077824 */ /* 0x000fe400078e0209 */
[----:B-1----:R-:W-:-:S03]  /*8ba0*/  IMAD.MOV R22, RZ, RZ, -R22 ;  /* 0x000000ffff167224 */ /* 0x002fc600078e0a16 */
[----:B------:R-:W-:Y:S01]  /*8bb0*/  SHF.R.U64 R21, R6, UR8, R7 ;  /* 0x0000000806157c19 */ /* 0x000fe20008001207 */
[----:B0-----:R-:W-:Y:S01]  /*8bc0*/  IMAD R19, R8, R22, R19 ;  /* 0x0000001608137224 */ /* 0x001fe200078e0213 */
[----:B------:R-:W-:Y:S01]  /*8bd0*/  SHF.R.U32.HI R6, RZ, UR8, R7 ;  /* 0x00000008ff067c19 */ /* 0x000fe20008011607 */
[----:B------:R-:W-:Y:S01]  /*8be0*/  ULDC UR8, c[0x0][0x708] ;  /* 0x0001c20000087ab9 */ /* 0x000fe20000000800 */
[----:B---3--:R-:W-:Y:S02]  /*8bf0*/  IMAD.MOV R8, RZ, RZ, -R23 ;  /* 0x000000ffff087224 */ /* 0x008fe400078e0a17 */
[--C-:B------:R-:W-:Y:S02]  /*8c00*/  SHF.R.U64 R22, R21, UR8, R6.reuse ;  /* 0x0000000815167c19 */ /* 0x100fe40008001206 */
[----:B------:R-:W-:Y:S01]  /*8c10*/  SHF.R.U32.HI R7, RZ, UR8, R6 ;  /* 0x00000008ff077c19 */ /* 0x000fe20008011606 */
[----:B------:R-:W-:Y:S01]  /*8c20*/  ULDC UR8, c[0x0][0x758] ;  /* 0x0001d60000087ab9 */ /* 0x000fe20000000800 */
[----:B--2---:R-:W-:-:S02]  /*8c30*/  @P2 IMAD R19, R25, R8, R20 ;  /* 0x0000000819132224 */ /* 0x004fc400078e0214 */
[--C-:B------:R-:W-:Y:S02]  /*8c40*/  SHF.R.U64 R20, R22, UR8, R7.reuse ;  /* 0x0000000816147c19 */ /* 0x100fe40008001207 */
[----:B------:R-:W-:-:S03]  /*8c50*/  SHF.R.U32.HI R23, RZ, UR8, R7 ;  /* 0x00000008ff177c19 */ /* 0x000fc60008011607 */
[----:B------:R-:W-:Y:S01]  /*8c60*/  IMAD.MOV.U32 R8, RZ, RZ, R20 ;  /* 0x000000ffff087224 */ /* 0x000fe200078e0014 */
[----:B------:R-:W-:Y:S01]  /*8c70*/  MOV R7, R23 ;  /* 0x0000001700077202 */ /* 0x000fe20000000f00 */
[----:B------:R-:W-:Y:S06]  /*8c80*/  @!P0 BRA `(.L_x_170) ;  /* 0x00000000002c8947 */ /* 0x000fec0003800000 */
        /* <DEDUP_REMOVED lines=9> */
[----:B------:R-:W-:-:S04]  /*8d20*/  IMAD.WIDE.U32.X R6, R23, UR11, R6, P1 ;  /* 0x0000000b17067c25 */ /* 0x000fc800088e0406 */
[----:B------:R-:W-:-:S07]  /*8d30*/  IMAD.MOV.U32 R8, RZ, RZ, R6 ;  /* 0x000000ffff087224 */ /* 0x000fce00078e0006 */
.L_x_170:
[----:B------:R-:W-:Y:S01]  /*8d40*/  ULDC UR8, c[0x0][0x748] ;  /* 0x0001d20000087ab9 */ /* 0x000fe20000000800 */
[----:B------:R-:W-:Y:S01]  /*8d50*/  LOP3.LUT R6, R22, UR6, RZ, 0xc0, !PT ;  /* 0x0000000616067c12 */ /* 0x000fe2000f8ec0ff */
[----:B------:R-:W-:Y:S01]  /*8d60*/  ULDC UR9, c[0x0][0x710] ;  /* 0x0001c40000097ab9 */ /* 0x000fe20000000800 */
[----:B------:R-:W-:Y:S01]  /*8d70*/  SHF.R.U64 R7, R8, UR8, R7 ;  /* 0x0000000808077c19 */ /* 0x000fe20008001207 */
[----:B------:R-:W-:Y:S01]  /*8d80*/  ULDC UR8, c[0x0][0x738] ;  /* 0x0001ce0000087ab9 */ /* 0x000fe20000000800 */
[----:B------:R-:W-:-:S03]  /*8d90*/  LOP3.LUT R21, R21, UR4, RZ, 0xc0, !PT ;  /* 0x0000000415157c12 */ /* 0x000fc6000f8ec0ff */
[----:B------:R-:W-:Y:S02]  /*8da0*/  IMAD.MOV R9, RZ, RZ, -R7 ;  /* 0x000000ffff097224 */ /* 0x000fe400078e0a07 */
[----:B------:R-:W-:Y:S02]  /*8db0*/  IMAD R6, R7, UR5, R6 ;  /* 0x0000000507067c24 */ /* 0x000fe4000f8e0206 */
[----:B------:R-:W-:Y:S01]  /*8dc0*/  IMAD R20, R9, UR8, R20 ;  /* 0x0000000809147c24 */ /* 0x000fe2000f8e0214 */
[----:B------:R-:W-:Y:S01]  /*8dd0*/  ULDC UR8, c[0x0][0x700] ;  /* 0x0001c00000087ab9 */ /* 0x000fe20000000800 */
[----:B------:R-:W-:Y:S02]  /*8de0*/  IMAD R19, R6, UR9, R19 ;  /* 0x0000000906137c24 */ /* 0x000fe4000f8e0213 */
[----:B------:R-:W-:Y:S02]  /*8df0*/  IMAD R20, R20, UR8, R21 ;  /* 0x0000000814147c24 */ /* 0x000fe4000f8e0215 */
[----:B------:R-:W-:-:S03]  /*8e00*/  IMAD.MOV.U32 R6, RZ, RZ, 0x1 ;  /* 0x00000001ff067424 */ /* 0x000fc600078e00ff */
[----:B------:R-:W-:Y:S02]  /*8e10*/  SEL R7, R20, R19, !P2 ;  /* 0x0000001314077207 */ /* 0x000fe40005000000 */
[----:B------:R-:W-:-:S07]  /*8e20*/  SEL R8, R19, R20, !P2 ;  /* 0x0000001413087207 */ /* 0x000fce0005000000 */
.L_x_168:
[----:B------:R-:W-:Y:S05]  /*8e30*/  BSYNC B1 ;  /* 0x0000000000017941 */ /* 0x000fea0003800000 */
.L_x_167:
[----:B------:R-:W-:-:S13]  /*8e40*/  LOP3.LUT P0, RZ, R6, 0xff, RZ, 0xc0, !PT ;  /* 0x000000ff06ff7812 */ /* 0x000fda000780c0ff */
[----:B------:R-:W-:Y:S05]  /*8e50*/  @P0 BRA `(.L_x_171) ;  /* 0xfffffff400040947 */ /* 0x000fea000383ffff */
[----:B------:R-:W-:Y:S05]  /*8e60*/  BSYNC B0 ;  /* 0x0000000000007941 */ /* 0x000fea0003800000 */
.L_x_160:
[----:B------:R-:W-:-:S03]  /*8e70*/  UMOV UR8, 0xffffffff ;  /* 0xffffffff00087882 */ /* 0x000fc60000000000 */
[----:B------:R-:W-:Y:S05]  /*8e80*/  BRA.DIV UR8, `(.L_x_172) ;  /* 0x0000000608947947 */ /* 0x000fea000b800000 */
[----:B------:R-:W-:-:S13]  /*8e90*/  ELECT P0, URZ, PT ;  /* 0x00000000003f782f */ /* 0x000fda0003800000 */
.L_x_190:
[----:B------:R-:W-:Y:S04]  /*8ea0*/  BSSY B0, `(.L_x_173) ;  /* 0x000004f000007945 */ /* 0x000fe80003800000 */
[----:B------:R-:W-:Y:S05]  /*8eb0*/  @!P0 BRA `(.L_x_174) ;  /* 0x0000000400348947 */ /* 0x000fea0003800000 */
[----:B------:R-:W-:-:S04]  /*8ec0*/  LOP3.LUT R5, R5, 0x2, RZ, 0xfc, !PT ;  /* 0x0000000205057812 */ /* 0x000fc800078efcff */
[----:B------:R-:W-:-:S13]  /*8ed0*/  ISETP.NE.AND P0, PT, R5, 0x3, PT ;  /* 0x000000030500780c */ /* 0x000fda0003f05270 */
[----:B------:R-:W-:Y:S05]  /*8ee0*/  @!P0 BRA `(.L_x_175) ;  /* 0x0000000000048947 */ /* 0x000fea0003800000 */
[----:B------:R-:W-:Y:S01]  /*8ef0*/  BPT.TRAP 0x1 ;  /* 0x000000040000795c */ /* 0x000fe20000300000 */
.L_x_175:
[----:B------:R-:W0:Y:S01]  /*8f00*/  S2R R3, SR_CgaCtaId ;  /* 0x0000000000037919 */ /* 0x000e220000008800 */
[----:B------:R-:W-:Y:S02]  /*8f10*/  MOV R0, 0x400 ;  /* 0x0000040000007802 */ /* 0x000fe40000000f00 */
[----:B------:R-:W-:Y:S02]  /*8f20*/  SHF.L.U32 R2, R16, 0x1f, RZ ;  /* 0x0000001f10027819 */ /* 0x000fe400000006ff */
[----:B0-----:R-:W-:-:S05]  /*8f30*/  LEA R0, R3, R0, 0x18 ;  /* 0x0000000003007211 */ /* 0x001fca00078ec0ff */
[----:B------:R-:W-:-:S04]  /*8f40*/  VIADD R0, R0, 0x40 ;  /* 0x0000004000007836 */ /* 0x000fc80000000000 */
[C---:B------:R-:W-:Y:S01]  /*8f50*/  IMAD R5, R15.reuse, 0x8, R0 ;  /* 0x000000080f057824 */ /* 0x040fe200078e0200 */
[----:B------:R-:W-:-:S03]  /*8f60*/  IADD3 R15, R15, 0x1, RZ ;  /* 0x000000010f0f7810 */ /* 0x000fc60007ffe0ff */
[----:B------:R-:W0:Y:S01]  /*8f70*/  SYNCS.PHASECHK.TRANS64.TRYWAIT P0, [R5+URZ], R2 ;  /* 0x00000002050075a7 */ /* 0x000e22000800017f */
[----:B------:R-:W-:-:S04]  /*8f80*/  ISETP.NE.AND P1, PT, R15, 0x8, PT ;  /* 0x000000080f00780c */ /* 0x000fc80003f25270 */
[----:B------:R-:W-:Y:S02]  /*8f90*/  SEL R3, RZ, 0x1, P1 ;  /* 0x00000001ff037807 */ /* 0x000fe40000800000 */
[----:B------:R-:W-:Y:S02]  /*8fa0*/  SEL R15, R15, RZ, P1 ;  /* 0x000000ff0f0f7207 */ /* 0x000fe40000800000 */
[----:B------:R-:W-:-:S03]  /*8fb0*/  LOP3.LUT R16, R16, R3, RZ, 0x3c, !PT ;  /* 0x0000000310107212 */ /* 0x000fc600078e3cff */
[----:B------:R-:W-:Y:S01]  /*8fc0*/  IMAD R7, R15, 0x8, R0 ;  /* 0x000000080f077824 */ /* 0x000fe200078e0200 */
[----:B------:R-:W-:Y:S01]  /*8fd0*/  SHF.L.U32 R4, R16, 0x1f, RZ ;  /* 0x0000001f10047819 */ /* 0x000fe200000006ff */
[----:B0-----:R-:W-:Y:S06]  /*8fe0*/  @!P0 BRA `(.L_x_176) ;  /* 0x00000004005c8947 */ /* 0x001fec0003800000 */
.L_x_191:
[----:B------:R-:W1:Y:S01]  /*8ff0*/  SYNCS.PHASECHK.TRANS64.TRYWAIT P0, [R7+URZ], R4 ;  /* 0x00000004070075a7 */ /* 0x000e62000800017f */
[----:B0-----:R-:W-:-:S05]  /*9000*/  VIADD R2, R15, 0x1 ;  /* 0x000000010f027836 */ /* 0x001fca0000000000 */
[----:B------:R-:W-:-:S04]  /*9010*/  ISETP.NE.AND P1, PT, R2, 0x8, PT ;  /* 0x000000080200780c */ /* 0x000fc80003f25270 */
[----:B------:R-:W-:Y:S02]  /*9020*/  SEL R3, RZ, 0x1, P1 ;  /* 0x00000001ff037807 */ /* 0x000fe40000800000 */
[----:B------:R-:W-:Y:S02]  /*9030*/  SEL R9, R2, RZ, P1 ;  /* 0x000000ff02097207 */ /* 0x000fe40000800000 */
[----:B------:R-:W-:-:S03]  /*9040*/  LOP3.LUT R16, R16, R3, RZ, 0x3c, !PT ;  /* 0x0000000310107212 */ /* 0x000fc600078e3cff */
[----:B------:R-:W-:Y:S01]  /*9050*/  IMAD R6, R9, 0x8, R0 ;  /* 0x0000000809067824 */ /* 0x000fe200078e0200 */
[----:B------:R-:W-:Y:S01]  /*9060*/  SHF.L.U32 R5, R16, 0x1f, RZ ;  /* 0x0000001f10057819 */ /* 0x000fe200000006ff */
[----:B-1----:R-:W-:Y:S06]  /*9070*/  @!P0 BRA `(.L_x_177) ;  /* 0x00000004004c8947 */ /* 0x002fec0003800000 */
.L_x_192:
[----:B------:R-:W1:Y:S01]  /*9080*/  SYNCS.PHASECHK.TRANS64.TRYWAIT P0, [R6+URZ], R5 ;  /* 0x00000005060075a7 */ /* 0x000e62000800017f */
[----:B------:R-:W-:-:S05]  /*9090*/  VIADD R2, R9, 0x1 ;  /* 0x0000000109027836 */ /* 0x000fca0000000000 */
[----:B------:R-:W-:-:S04]  /*90a0*/  ISETP.NE.AND P1, PT, R2, 0x8, PT ;  /* 0x000000080200780c */ /* 0x000fc80003f25270 */
[----:B------:R-:W-:Y:S02]  /*90b0*/  SEL R3, RZ, 0x1, P1 ;  /* 0x00000001ff037807 */ /* 0x000fe40000800000 */
[----:B0-----:R-:W-:Y:S02]  /*90c0*/  SEL R7, R2, RZ, P1 ;  /* 0x000000ff02077207 */ /* 0x001fe40000800000 */
[----:B------:R-:W-:-:S03]  /*90d0*/  LOP3.LUT R16, R16, R3, RZ, 0x3c, !PT ;  /* 0x0000000310107212 */ /* 0x000fc600078e3cff */
[----:B------:R-:W-:Y:S01]  /*90e0*/  IMAD R9, R7, 0x8, R0 ;  /* 0x0000000807097824 */ /* 0x000fe200078e0200 */
[----:B------:R-:W-:Y:S01]  /*90f0*/  SHF.L.U32 R4, R16, 0x1f, RZ ;  /* 0x0000001f10047819 */ /* 0x000fe200000006ff */
[----:B-1----:R-:W-:Y:S06]  /*9100*/  @!P0 BRA `(.L_x_178) ;  /* 0x00000004003c8947 */ /* 0x002fec0003800000 */
.L_x_193:
[----:B------:R-:W1:Y:S01]  /*9110*/  SYNCS.PHASECHK.TRANS64.TRYWAIT P0, [R9+URZ], R4 ;  /* 0x00000004090075a7 */ /* 0x000e62000800017f */
[----:B------:R-:W-:-:S05]  /*9120*/  VIADD R2, R7, 0x1 ;  /* 0x0000000107027836 */ /* 0x000fca0000000000 */
[----:B------:R-:W-:-:S04]  /*9130*/  ISETP.NE.AND P1, PT, R2, 0x8, PT ;  /* 0x000000080200780c */ /* 0x000fc80003f25270 */
[----:B------:R-:W-:Y:S02]  /*9140*/  SEL R3, RZ, 0x1, P1 ;  /* 0x00000001ff037807 */ /* 0x000fe40000800000 */
[----:B------:R-:W-:Y:S02]  /*9150*/  SEL R7, R2, RZ, P1 ;  /* 0x000000ff02077207 */ /* 0x000fe40000800000 */
[----:B------:R-:W-:-:S03]  /*9160*/  LOP3.LUT R16, R16, R3, RZ, 0x3c, !PT ;  /* 0x0000000310107212 */ /* 0x000fc600078e3cff */
[----:B0-----:R-:W-:Y:S01]  /*9170*/  IMAD R6, R7, 0x8, R0 ;  /* 0x0000000807067824 */ /* 0x001fe200078e0200 */
[----:B------:R-:W-:Y:S01]  /*9180*/  SHF.L.U32 R5, R16, 0x1f, RZ ;  /* 0x0000001f10057819 */ /* 0x000fe200000006ff */
[----:B-1----:R-:W-:Y:S06]  /*9190*/  @!P0 BRA `(.L_x_179) ;  /* 0x00000004002c8947 */ /* 0x002fec0003800000 */
.L_x_194:
[----:B------:R-:W1:Y:S01]  /*91a0*/  SYNCS.PHASECHK.TRANS64.TRYWAIT P0, [R6+URZ], R5 ;  /* 0x00000005060075a7 */ /* 0x000e62000800017f */
[----:B------:R-:W-:-:S05]  /*91b0*/  VIADD R2, R7, 0x1 ;  /* 0x0000000107027836 */ /* 0x000fca0000000000 */
[----:B------:R-:W-:-:S04]  /*91c0*/  ISETP.NE.AND P1, PT, R2, 0x8, PT ;  /* 0x000000080200780c */ /* 0x000fc80003f25270 */
[----:B------:R-:W-:Y:S02]  /*91d0*/  SEL R3, RZ, 0x1, P1 ;  /* 0x00000001ff037807 */ /* 0x000fe40000800000 */
[----:B------:R-:W-:Y:S02]  /*91e0*/  SEL R7, R2, RZ, P1 ;  /* 0x000000ff02077207 */ /* 0x000fe40000800000 */
[----:B------:R-:W-:Y:S02]  /*91f0*/  LOP3.LUT R16, R16, R3, RZ, 0x3c, !PT ;  /* 0x0000000310107212 */ /* 0x000fe400078e3cff */
[----:B0-----:R-:W-:Y:S02]  /*9200*/  LEA R9, R7, R0, 0x3 ;  /* 0x0000000007097211 */ /* 0x001fe400078e18ff */
[----:B------:R-:W-:Y:S01]  /*9210*/  SHF.L.U32 R4, R16, 0x1f, RZ ;  /* 0x0000001f10047819 */ /* 0x000fe200000006ff */
[----:B-1----:R-:W-:Y:S06]  /*9220*/  @!P0 BRA `(.L_x_180) ;  /* 0x00000004001c8947 */ /* 0x002fec0003800000 */
.L_x_195:
        /* <DEDUP_REMOVED lines=9> */
.L_x_196:
[----:B------:R-:W1:Y:S01]  /*92c0*/  SYNCS.PHASECHK.TRANS64.TRYWAIT P0, [R6+URZ], R5 ;  /* 0x00000005060075a7 */ /* 0x000e62000800017f */
[----:B------:R-:W-:-:S05]  /*92d0*/  VIADD R2, R7, 0x1 ;  /* 0x0000000107027836 */ /* 0x000fca0000000000 */
[----:B------:R-:W-:-:S04]  /*92e0*/  ISETP.NE.AND P1, PT, R2, 0x8, PT ;  /* 0x000000080200780c */ /* 0x000fc80003f25270 */
[----:B0-----:R-:W-:Y:S02]  /*92f0*/  SEL R4, RZ, 0x1, P1 ;  /* 0x00000001ff047807 */ /* 0x001fe40000800000 */
[----:B------:R-:W-:Y:S02]  /*9300*/  SEL R3, R2, RZ, P1 ;  /* 0x000000ff02037207 */ /* 0x000fe40000800000 */
[----:B------:R-:W-:Y:S01]  /*9310*/  LOP3.LUT R4, R11, R4, RZ, 0x3c, !PT ;  /* 0x000000040b047212 */ /* 0x000fe200078e3cff */
[----:B-1----:R-:W-:Y:S06]  /*9320*/  @!P0 BRA `(.L_x_182) ;  /* 0x0000000400048947 */ /* 0x002fec0003800000 */
.L_x_197:
[----:B------:R-:W-:Y:S01]  /*9330*/  IMAD R3, R3, 0x8, R0 ;  /* 0x0000000803037824 */ /* 0x000fe200078e0200 */
[----:B------:R-:W-:-:S07]  /*9340*/  SHF.L.U32 R0, R4, 0x1f, RZ ;  /* 0x0000001f04007819 */ /* 0x000fce00000006ff */
.L_x_183:
[----:B-1----:R1:W2:Y:S02]  /*9350*/  SYNCS.PHASECHK.TRANS64.TRYWAIT P0, [R3+URZ], R0 ;  /* 0x00000000030075a7 */ /* 0x0022a4000800017f */
[----:B--2---:R-:W-:Y:S05]  /*9360*/  @!P0 NANOSLEEP.SYNCS 0x989680 ;  /* 0x009896800000895d */ /* 0x004fea0003900000 */
[----:B------:R-:W2:Y:S02]  /*9370*/  @!P0 SYNCS.PHASECHK.TRANS64 P0, [R3+URZ], R0 ;  /* 0x00000000030085a7 */ /* 0x000ea4000800007f */
[----:B--2---:R-:W-:Y:S05]  /*9380*/  @!P0 BRA `(.L_x_183) ;  /* 0xfffffffc00f08947 */ /* 0x004fea000383ffff */
.L_x_174:
[----:B------:R-:W-:Y:S05]  /*9390*/  BSYNC B0 ;  /* 0x0000000000007941 */ /* 0x000fea0003800000 */
.L_x_173:
[----:B------:R-:W-:Y:S05]  /*93a0*/  EXIT ;  /* 0x000000000000794d */ /* 0x000fea0003800000 */
.L_x_22:
[----:B-1----:R-:W-:-:S04]  /*93b0*/  IMAD.U32 R200, RZ, RZ, UR11 ;  /* 0x0000000bffc87e24 */ /* 0x002fc8000f8e00ff */
[----:B------:R1:W0:Y:S03]  /*93c0*/  SYNCS.PHASECHK.TRANS64.TRYWAIT P0, [R200+URZ], R21 ;  /* 0x00000015c80075a7 */ /* 0x000226000800017f */
[----:B0-----:R-:W-:Y:S05]  /*93d0*/  @!P0 NANOSLEEP.SYNCS 0x989680 ;  /* 0x009896800000895d */ /* 0x001fea0003900000 */
[----:B------:R-:W0:Y:S02]  /*93e0*/  @!P0 SYNCS.PHASECHK.TRANS64 P0, [R200+URZ], R21 ;  /* 0x00000015c80085a7 */ /* 0x000e24000800007f */
[----:B0-----:R-:W-:Y:S05]  /*93f0*/  @!P0 BRA `(.L_x_22) ;  /* 0xfffffffc00ec8947 */ /* 0x001fea000383ffff */
[----:B------:R-:W-:Y:S05]  /*9400*/  BRA `(.L_x_21) ;  /* 0xffffff8400f87947 */ /* 0x000fea000383ffff */
.L_x_161:
[----:B------:R-:W-:Y:S01]  /*9410*/  BSSY B1, `(.L_x_184) ;  /* 0x0000006000017945 */ /* 0x000fe20003800000 */
[----:B------:R-:W-:-:S07]  /*9420*/  IMAD.MOV.U32 R6, RZ, RZ, -0x1 ;  /* 0xffffffffff067424 */ /* 0x000fce00078e00ff */
[----:B------:R-:W-:Y:S05]  /*9430*/  WARPSYNC.COLLECTIVE R6, `(.L_x_185) ;  /* 0x00000000060c7348 */ /* 0x000fea0003c00000 */
[----:B------:R-:W-:Y:S02]  /*9440*/  ELECT P0, UR62, PT ;  /* 0x00000000003e782f */ /* 0x000fe40003800000 */
[----:B------:R-:W-:Y:S01]  /*9450*/  MOV R6, UR62 ;  /* 0x0000003e00067c02 */ /* 0x000fe20008000f00 */
[----:B------:R-:W-:Y:S10]  /*9460*/  ENDCOLLECTIVE ;  /* 0x000000000000791b */ /* 0x000ff40003800000 */
.L_x_185:
[----:B------:R-:W-:Y:S05]  /*9470*/  BSYNC B1 ;  /* 0x0000000000017941 */ /* 0x000fea0003800000 */
.L_x_184:
[----:B------:R-:W-:Y:S05]  /*9480*/  BRA `(.L_x_186) ;  /* 0xffffffec00847947 */ /* 0x000fea000383ffff */
.L_x_164:
[----:B0-----:R0:W1:Y:S02]  /*9490*/  SYNCS.PHASECHK.TRANS64.TRYWAIT P0, [R20+URZ+0x40], R9 ;  /* 0x00004009140075a7 */ /* 0x001064000800017f */
[----:B-1----:R-:W-:Y:S05]  /*94a0*/  @!P0 NANOSLEEP.SYNCS 0x989680 ;  /* 0x009896800000895d */ /* 0x002fea0003900000 */
[----:B------:R-:W1:Y:S02]  /*94b0*/  @!P0 SYNCS.PHASECHK.TRANS64 P0, [R20+URZ+0x40], R9 ;  /* 0x00004009140085a7 */ /* 0x000e64000800007f */
[----:B-1----:R-:W-:Y:S05]  /*94c0*/  @!P0 BRA `(.L_x_164) ;  /* 0xfffffffc00f08947 */ /* 0x002fea000383ffff */
[----:B------:R-:W-:Y:S05]  /*94d0*/  BRA `(.L_x_187) ;  /* 0xffffffec00c47947 */ /* 0x000fea000383ffff */
.L_x_172:
[----:B------:R-:W-:Y:S01]  /*94e0*/  BSSY B0, `(.L_x_188) ;  /* 0x0000006000007945 */ /* 0x000fe20003800000 */
[----:B------:R-:W-:-:S07]  /*94f0*/  IMAD.MOV.U32 R6, RZ, RZ, -0x1 ;  /* 0xffffffffff067424 */ /* 0x000fce00078e00ff */
[----:B------:R-:W-:Y:S05]  /*9500*/  WARPSYNC.COLLECTIVE R6, `(.L_x_189) ;  /* 0x00000000060c7348 */ /* 0x000fea0003c00000 */
[----:B------:R-:W-:Y:S02]  /*9510*/  ELECT P0, UR62, PT ;  /* 0x00000000003e782f */ /* 0x000fe40003800000 */
[----:B------:R-:W-:Y:S01]  /*9520*/  MOV R6, UR62 ;  /* 0x0000003e00067c02 */ /* 0x000fe20008000f00 */
[----:B------:R-:W-:Y:S10]  /*9530*/  ENDCOLLECTIVE ;  /* 0x000000000000791b */ /* 0x000ff40003800000 */
.L_x_189:
[----:B------:R-:W-:Y:S05]  /*9540*/  BSYNC B0 ;  /* 0x0000000000007941 */ /* 0x000fea0003800000 */
.L_x_188:
[----:B------:R-:W-:Y:S05]  /*9550*/  BRA `(.L_x_190) ;  /* 0xfffffff800507947 */ /* 0x000fea000383ffff */
.L_x_176:
[----:B0-----:R0:W1:Y:S02]  /*9560*/  SYNCS.PHASECHK.TRANS64.TRYWAIT P0, [R5+URZ], R2 ;  /* 0x00000002050075a7 */ /* 0x001064000800017f */
[----:B-1----:R-:W-:Y:S05]  /*9570*/  @!P0 NANOSLEEP.SYNCS 0x989680 ;  /* 0x009896800000895d */ /* 0x002fea0003900000 */
[----:B------:R-:W1:Y:S02]  /*9580*/  @!P0 SYNCS.PHASECHK.TRANS64 P0, [R5+URZ], R2 ;  /* 0x00000002050085a7 */ /* 0x000e64000800007f */
[----:B-1----:R-:W-:Y:S05]  /*9590*/  @!P0 BRA `(.L_x_176) ;  /* 0xfffffffc00f08947 */ /* 0x002fea000383ffff */
[----:B------:R-:W-:Y:S05]  /*95a0*/  BRA `(.L_x_191) ;  /* 0xfffffff800907947 */ /* 0x000fea000383ffff */
.L_x_177:
[----:B0-----:R0:W1:Y:S02]  /*95b0*/  SYNCS.PHASECHK.TRANS64.TRYWAIT P0, [R7+URZ], R4 ;  /* 0x00000004070075a7 */ /* 0x001064000800017f */
[----:B-1----:R-:W-:Y:S05]  /*95c0*/  @!P0 NANOSLEEP.SYNCS 0x989680 ;  /* 0x009896800000895d */ /* 0x002fea0003900000 */
[----:B------:R-:W1:Y:S02]  /*95d0*/  @!P0 SYNCS.PHASECHK.TRANS64 P0, [R7+URZ], R4 ;  /* 0x00000004070085a7 */ /* 0x000e64000800007f */
[----:B-1----:R-:W-:Y:S05]  /*95e0*/  @!P0 BRA `(.L_x_177) ;  /* 0xfffffffc00f08947 */ /* 0x002fea000383ffff */
[----:B------:R-:W-:Y:S05]  /*95f0*/  BRA `(.L_x_192) ;  /* 0xfffffff800a07947 */ /* 0x000fea000383ffff */
.L_x_178:
[----:B0-----:R0:W1:Y:S02]  /*9600*/  SYNCS.PHASECHK.TRANS64.TRYWAIT P0, [R6+URZ], R5 ;  /* 0x00000005060075a7 */ /* 0x001064000800017f */
[----:B-1----:R-:W-:Y:S05]  /*9610*/  @!P0 NANOSLEEP.SYNCS 0x989680 ;  /* 0x009896800000895d */ /* 0x002fea0003900000 */
[----:B------:R-:W1:Y:S02]  /*9620*/  @!P0 SYNCS.PHASECHK.TRANS64 P0, [R6+URZ], R5 ;  /* 0x00000005060085a7 */ /* 0x000e64000800007f */
[----:B-1----:R-:W-:Y:S05]  /*9630*/  @!P0 BRA `(.L_x_178) ;  /* 0xfffffffc00f08947 */ /* 0x002fea000383ffff */
[----:B------:R-:W-:Y:S05]  /*9640*/  BRA `(.L_x_193) ;  /* 0xfffffff800b07947 */ /* 0x000fea000383ffff */
.L_x_179:
[----:B0-----:R0:W1:Y:S02]  /*9650*/  SYNCS.PHASECHK.TRANS64.TRYWAIT P0, [R9+URZ], R4 ;  /* 0x00000004090075a7 */ /* 0x001064000800017f */
[----:B-1----:R-:W-:Y:S05]  /*9660*/  @!P0 NANOSLEEP.SYNCS 0x989680 ;  /* 0x009896800000895d */ /* 0x002fea0003900000 */
[----:B------:R-:W1:Y:S02]  /*9670*/  @!P0 SYNCS.PHASECHK.TRANS64 P0, [R9+URZ], R4 ;  /* 0x00000004090085a7 */ /* 0x000e64000800007f */
[----:B-1----:R-:W-:Y:S05]  /*9680*/  @!P0 BRA `(.L_x_179) ;  /* 0xfffffffc00f08947 */ /* 0x002fea000383ffff */
[----:B------:R-:W-:Y:S05]  /*9690*/  BRA `(.L_x_194) ;  /* 0xfffffff800c07947 */ /* 0x000fea000383ffff */
.L_x_180:
[----:B0-----:R0:W1:Y:S02]  /*96a0*/  SYNCS.PHASECHK.TRANS64.TRYWAIT P0, [R6+URZ], R5 ;  /* 0x00000005060075a7 */ /* 0x001064000800017f */
[----:B-1----:R-:W-:Y:S05]  /*96b0*/  @!P0 NANOSLEEP.SYNCS 0x989680 ;  /* 0x009896800000895d */ /* 0x002fea0003900000 */
[----:B------:R-:W1:Y:S02]  /*96c0*/  @!P0 SYNCS.PHASECHK.TRANS64 P0, [R6+URZ], R5 ;  /* 0x00000005060085a7 */ /* 0x000e64000800007f */
[----:B-1----:R-:W-:Y:S05]  /*96d0*/  @!P0 BRA `(.L_x_180) ;  /* 0xfffffffc00f08947 */ /* 0x002fea000383ffff */
[----:B------:R-:W-:Y:S05]  /*96e0*/  BRA `(.L_x_195) ;  /* 0xfffffff800d07947 */ /* 0x000fea000383ffff */
.L_x_181:
[----:B0-----:R0:W1:Y:S02]  /*96f0*/  SYNCS.PHASECHK.TRANS64.TRYWAIT P0, [R9+URZ], R4 ;  /* 0x00000004090075a7 */ /* 0x001064000800017f */
[----:B-1----:R-:W-:Y:S05]  /*9700*/  @!P0 NANOSLEEP.SYNCS 0x989680 ;  /* 0x009896800000895d */ /* 0x002fea0003900000 */
[----:B------:R-:W1:Y:S02]  /*9710*/  @!P0 SYNCS.PHASECHK.TRANS64 P0, [R9+URZ], R4 ;  /* 0x00000004090085a7 */ /* 0x000e64000800007f */
[----:B-1----:R-:W-:Y:S05]  /*9720*/  @!P0 BRA `(.L_x_181) ;  /* 0xfffffffc00f08947 */ /* 0x002fea000383ffff */
[----:B------:R-:W-:Y:S05]  /*9730*/  BRA `(.L_x_196) ;  /* 0xfffffff800e07947 */ /* 0x000fea000383ffff */
.L_x_182:
[----:B0-----:R0:W1:Y:S02]  /*9740*/  SYNCS.PHASECHK.TRANS64.TRYWAIT P0, [R6+URZ], R5 ;  /* 0x00000005060075a7 */ /* 0x001064000800017f */
[----:B-1----:R-:W-:Y:S05]  /*9750*/  @!P0 NANOSLEEP.SYNCS 0x989680 ;  /* 0x009896800000895d */ /* 0x002fea0003900000 */
[----:B------:R-:W1:Y:S02]  /*9760*/  @!P0 SYNCS.PHASECHK.TRANS64 P0, [R6+URZ], R5 ;  /* 0x00000005060085a7 */ /* 0x000e64000800007f */
[----:B-1----:R-:W-:Y:S05]  /*9770*/  @!P0 BRA `(.L_x_182) ;  /* 0xfffffffc00f08947 */ /* 0x002fea000383ffff */
[----:B------:R-:W-:Y:S05]  /*9780*/  BRA `(.L_x_197) ;  /* 0xfffffff800e87947 */ /* 0x000fea000383ffff */
.L_x_198:
[----:B------:R-:W-:-:S00]  /*9790*/  BRA `(.L_x_198) ;  /* 0xfffffffc00fc7947 */ /* 0x000fc0000383ffff */
[----:B------:R-:W-:-:S00]  /*97a0*/  NOP ;  /* 0x0000000000007918 */ /* 0x000fc00000000000 */
        /* <DEDUP_REMOVED lines=13> */
.L_x_199:


//--------------------- .nv.shared._ZN7cutlass13device_kernelINS_4gemm6kernel13GemmUniversalIN4cute5tupleIJiiiiEEENS1_10collective13CollectiveMmaINS1_43MainloopSm90TmaGmmaWarpSpecializedSparseFP8ILi8ENS5_IJNS4_1CILi2EEENSA_ILi1EEESC_EEENS1_35KernelTmaWarpSpecializedCooperativeEEENS5_IJNSA_ILi256EEENSA_ILi64EEENSA_ILi128EEEEEENS_12float_e4m3_tENS5_IJNS4_6LayoutINS5_IJiNS5_IJSB_iEEEiEEENS5_IJlNS5_IJSC_SB_EEElEEEEENSL_INS5_IJNS5_IJSH_iEEENS5_IJSI_iEEEiEEENS5_IJNS5_IJSI_NSA_ILi8192EEEEEENS5_IJSC_lEEElEEEEEEEESK_NS5_IJlSC_lEEENS4_8TiledMMAINS4_8MMA_AtomIJNS4_4SM904GMMA6SPARSE31GMMA_64x64x64_F32E4M3E4M3_SS_TNILNS14_7ScaleInE1ELS17_1ELNS14_9SparseSelE0EEEEEENSL_ISD_NS5_IJSC_NSA_ILi0EEES1B_EEEEENS5_IJNS4_10UnderscoreES1E_S1E_EEEEENS4_13SM90_TMA_LOADENS4_14ComposedLayoutINS4_7SwizzleILi2ELi4ELi3EEENS4_25smem_sparse_ptr_flag_bitsILi2ELi8EEENSL_INS5_IJNS5_IJSC_NSA_ILi8EEEEEENS5_IJSB_SH_EEEEEENS5_IJNS5_IJS1B_SI_EEESO_EEEEEEEvNS4_8identityENS4_23SM90_TMA_LOAD_MULTICASTENS1I_INS1J_ILi3ELi4ELi3EEENS4_18smem_ptr_flag_bitsILi8EEENSL_INS5_IJS1N_SI_EEENS5_IJSI_SC_EEEEEEEvS1V_EENS_8epilogue10collective6detail29Sm90TmaWarpSpecializedAdapterINS26_15DefaultEpilogueIfNS5_IJSC_llEEES2A_NS25_6thread17LinearCombinationIfLi1EffLNS2B_9ScaleType4KindE0ELNS_15FloatRoundStyleE2EfEENS1_15EpilogueDefaultEEEEEvvEEEEvNT_6ParamsE --------------------------
	.section	.nv.shared._ZN7cutlass13device_kernelINS_4gemm6kernel13GemmUniversalIN4cute5tupleIJiiiiEEENS1_10collective13CollectiveMmaINS1_43MainloopSm90TmaGmmaWarpSpecializedSparseFP8ILi8ENS5_IJNS4_1CILi2EEENSA_ILi1EEESC_EEENS1_35KernelTmaWarpSpecializedCooperativeEEENS5_IJNSA_ILi256EEENSA_ILi64EEENSA_ILi128EEEEEENS_12float_e4m3_tENS5_IJNS4_6LayoutINS5_IJiNS5_IJSB_iEEEiEEENS5_IJlNS5_IJSC_SB_EEElEEEEENSL_INS5_IJNS5_IJSH_iEEENS5_IJSI_iEEEiEEENS5_IJNS5_IJSI_NSA_ILi8192EEEEEENS5_IJSC_lEEElEEEEEEEESK_NS5_IJlSC_lEEENS4_8TiledMMAINS4_8MMA_AtomIJNS4_4SM904GMMA6SPARSE31GMMA_64x64x64_F32E4M3E4M3_SS_TNILNS14_7ScaleInE1ELS17_1ELNS14_9SparseSelE0EEEEEENSL_ISD_NS5_IJSC_NSA_ILi0EEES1B_EEEEENS5_IJNS4_10UnderscoreES1E_S1E_EEEEENS4_13SM90_TMA_LOADENS4_14ComposedLayoutINS4_7SwizzleILi2ELi4ELi3EEENS4_25smem_sparse_ptr_flag_bitsILi2ELi8EEENSL_INS5_IJNS5_IJSC_NSA_ILi8EEEEEENS5_IJSB_SH_EEEEEENS5_IJNS5_IJS1B_SI_EEESO_EEEEEEEvNS4_8identityENS4_23SM90_TMA_LOAD_MULTICASTENS1I_INS1J_ILi3ELi4ELi3EEENS4_18smem_ptr_flag_bitsILi8EEENSL_INS5_IJS1N_SI_EEENS5_IJSI_SC_EEEEEEEvS1V_EENS_8epilogue10collective6detail29Sm90TmaWarpSpecializedAdapterINS26_15DefaultEpilogueIfNS5_IJSC_llEEES2A_NS25_6thread17LinearCombinationIfLi1EffLNS2B_9ScaleType4KindE0ELNS_15FloatRoundStyleE2EfEENS1_15EpilogueDefaultEEEEEvvEEEEvNT_6ParamsE,"aw",@nobits
	.sectionflags	@""
	.align	16
	.zero		1024


//--------------------- .nv.shared.reserved.0     --------------------------
	.section	.nv.shared.reserved.0,"aw",@nobits
	.weak		__nv_reservedSMEM_offset_0_alias
	.size		__nv_reservedSMEM_offset_0_alias, 0, 0
	.other		__nv_reservedSMEM_offset_0_alias,@"STO_CUDA_RESERVED_SHARED STV_DEFAULT"
__nv_reservedSMEM_offset_0_alias:
	.zero		0


//--------------------- .nv.global                --------------------------
	.section	.nv.global,"aw",@nobits
.nv.global:
	.type		_ZN39_INTERNAL_4c305363_4_k_cu_831a1f34_33924cute1_E,@object
	.size		_ZN39_INTERNAL_4c305363_4_k_cu_831a1f34_33924cute1_E,(_ZN39_INTERNAL_4c305363_4_k_cu_831a1f34_33924cuda3std3__45__cpo6cbeginE - _ZN39_INTERNAL_4c305363_4_k_cu_831a1f34_33924cute1_E)
_ZN39_INTERNAL_4c305363_4_k_cu_831a1f34_33924cute1_E:
	.zero		1
	.type		_ZN39_INTERNAL_4c305363_4_k_cu_831a1f34_33924cuda3std3__45__cpo6cbeginE,@object
	.size		_ZN39_INTERNAL_4c305363_4_k_cu_831a1f34_33924cuda3std3__45__cpo6cbeginE,(_ZN39_INTERNAL_4c305363_4_k_cu_831a1f34_33924cuda3std3__48in_placeE - _ZN39_INTERNAL_4c305363_4_k_cu_831a1f34_33924cuda3std3__45__cpo6cbeginE)
_ZN39_INTERNAL_4c305363_4_k_cu_831a1f34_33924cuda3std3__45__cpo6cbeginE:
	.zero		1
	.type		_ZN39_INTERNAL_4c305363_4_k_cu_831a1f34_33924cuda3std3__48in_placeE,@object
	.size		_ZN39_INTERNAL_4c305363_4_k_cu_831a1f34_33924cuda3std3__48in_placeE,(_ZN39_INTERNAL_4c305363_4_k_cu_831a1f34_33924cuda3std6ranges3__45__cpo9iter_moveE - _ZN39_INTERNAL_4c305363_4_k_cu_831a1f34_33924cuda3std3__48in_placeE)
_ZN39_INTERNAL_4c305363_4_k_cu_831a1f34_33924cuda3std3__48in_placeE:
	.zero		1
	.type		_ZN39_INTERNAL_4c305363_4_k_cu_831a1f34_33924cuda3std6ranges3__45__cpo9iter_moveE,@object
	.size		_ZN39_INTERNAL_4c305363_4_k_cu_831a1f34_33924cuda3std6ranges3__45__cpo9iter_moveE,(_ZN39_INTERNAL_4c305363_4_k_cu_831a1f34_33924cuda3std3__45__cpo5beginE - _ZN39_INTERNAL_4c305363_4_k_cu_831a1f34_33924cuda3std6ranges3__45__cpo9iter_moveE)
_ZN39_INTERNAL_4c305363_4_k_cu_831a1f34_33924cuda3std6ranges3__45__cpo9iter_moveE:
	.zero		1
	.type		_ZN39_INTERNAL_4c305363_4_k_cu_831a1f34_33924cuda3std3__45__cpo5beginE,@object
	.size		_ZN39_INTERNAL_4c305363_4_k_cu_831a1f34_33924cuda3std3__45__cpo5beginE,(_ZN39_INTERNAL_4c305363_4_k_cu_831a1f34_33924cuda3std3__441_GLOBAL__N__4c305363_4_k_cu_831a1f34_33926ignoreE - _ZN39_INTERNAL_4c305363_4_k_cu_831a1f34_33924cuda3std3__45__cpo5beginE)
_ZN39_INTERNAL_4c305363_4_k_cu_831a1f34_33924cuda3std3__45__cpo5beginE:
	.zero		1
	.type		_ZN39_INTERNAL_4c305363_4_k_cu_831a1f34_33924cuda3std3__441_GLOBAL__N__4c305363_4_k_cu_831a1f34_33926ignoreE,@object
	.size		_ZN39_INTERNAL_4c305363_4_k_cu_831a1f34_33924cuda3std3__441_GLOBAL__N__4c305363_4_k_cu_831a1f34_33926ignoreE,(_ZN39_INTERNAL_4c305363_4_k_cu_831a1f34_33924cute7productE - _ZN39_INTERNAL_4c305363_4_k_cu_831a1f34_33924cuda3std3__441_GLOBAL__N__4c305363_4_k_cu_831a1f34_33926ignoreE)
_ZN39_INTERNAL_4c305363_4_k_cu_831a1f34_33924cuda3std3__441_GLOBAL__N__4c305363_4_k_cu_831a1f34_33926ignoreE:
	.zero		1
	.type		_ZN39_INTERNAL_4c305363_4_k_cu_831a1f34_33924cute7productE,@object
	.size		_ZN39_INTERNAL_4c305363_4_k_cu_831a1f34_33924cute7productE,(_ZN39_INTERNAL_4c305363_4_k_cu_831a1f34_33924cuda3std3__45__cpo3endE - _ZN39_INTERNAL_4c305363_4_k_cu_831a1f34_33924cute7productE)
_ZN39_INTERNAL_4c305363_4_k_cu_831a1f34_33924cute7productE:
	.zero		1
	.type		_ZN39_INTERNAL_4c305363_4_k_cu_831a1f34_33924cuda3std3__45__cpo3endE,@object
	.size		_ZN39_INTERNAL_4c305363_4_k_cu_831a1f34_33924cuda3std3__45__cpo3endE,(_ZN39_INTERNAL_4c305363_4_k_cu_831a1f34_33924cuda3std3__419piecewise_constructE - _ZN39_INTERNAL_4c305363_4_k_cu_831a1f34_33924cuda3std3__45__cpo3endE)
_ZN39_INTERNAL_4c305363_4_k_cu_831a1f34_33924cuda3std3__45__cpo3endE:
	.zero		1
	.type		_ZN39_INTERNAL_4c305363_4_k_cu_831a1f34_33924cuda3std3__419piecewise_constructE,@object
	.size		_ZN39_INTERNAL_4c305363_4_k_cu_831a1f34_33924cuda3std3__419piecewise_constructE,(_ZN39_INTERNAL_4c305363_4_k_cu_831a1f34_33924cuda3std3__45__cpo4cendE - _ZN39_INTERNAL_4c305363_4_k_cu_831a1f34_33924cuda3std3__419piecewise_constructE)
_ZN39_INTERNAL_4c305363_4_k_cu_831a1f34_33924cuda3std3__419piecewise_constructE:
	.zero		1
	.type		_ZN39_INTERNAL_4c305363_4_k_cu_831a1f34_33924cuda3std3__45__cpo4cendE,@object
	.size		_ZN39_INTERNAL_4c305363_4_k_cu_831a1f34_33924cuda3std3__45__cpo4cendE,(_ZN39_INTERNAL_4c305363_4_k_cu_831a1f34_33924cuda3std6ranges3__45__cpo4swapE - _ZN39_INTERNAL_4c305363_4_k_cu_831a1f34_33924cuda3std3__45__cpo4cendE)
_ZN39_INTERNAL_4c305363_4_k_cu_831a1f34_33924cuda3std3__45__cpo4cendE:
	.zero		1
	.type		_ZN39_INTERNAL_4c305363_4_k_cu_831a1f34_33924cuda3std6ranges3__45__cpo4swapE,@object
	.size		_ZN39_INTERNAL_4c305363_4_k_cu_831a1f34_33924cuda3std6ranges3__45__cpo4swapE,(.L_7 - _ZN39_INTERNAL_4c305363_4_k_cu_831a1f34_33924cuda3std6ranges3__45__cpo4swapE)
_ZN39_INTERNAL_4c305363_4_k_cu_831a1f34_33924cuda3std6ranges3__45__cpo4swapE:
	.zero		1
.L_7:


//--------------------- .nv.constant0._ZN7cutlass13device_kernelINS_4gemm6kernel13GemmUniversalIN4cute5tupleIJiiiiEEENS1_10collective13CollectiveMmaINS1_43MainloopSm90TmaGmmaWarpSpecializedSparseFP8ILi8ENS5_IJNS4_1CILi2EEENSA_ILi1EEESC_EEENS1_35KernelTmaWarpSpecializedCooperativeEEENS5_IJNSA_ILi256EEENSA_ILi64EEENSA_ILi128EEEEEENS_12float_e4m3_tENS5_IJNS4_6LayoutINS5_IJiNS5_IJSB_iEEEiEEENS5_IJlNS5_IJSC_SB_EEElEEEEENSL_INS5_IJNS5_IJSH_iEEENS5_IJSI_iEEEiEEENS5_IJNS5_IJSI_NSA_ILi8192EEEEEENS5_IJSC_lEEElEEEEEEEESK_NS5_IJlSC_lEEENS4_8TiledMMAINS4_8MMA_AtomIJNS4_4SM904GMMA6SPARSE31GMMA_64x64x64_F32E4M3E4M3_SS_TNILNS14_7ScaleInE1ELS17_1ELNS14_9SparseSelE0EEEEEENSL_ISD_NS5_IJSC_NSA_ILi0EEES1B_EEEEENS5_IJNS4_10UnderscoreES1E_S1E_EEEEENS4_13SM90_TMA_LOADENS4_14ComposedLayoutINS4_7SwizzleILi2ELi4ELi3EEENS4_25smem_sparse_ptr_flag_bitsILi2ELi8EEENSL_INS5_IJNS5_IJSC_NSA_ILi8EEEEEENS5_IJSB_SH_EEEEEENS5_IJNS5_IJS1B_SI_EEESO_EEEEEEEvNS4_8identityENS4_23SM90_TMA_LOAD_MULTICASTENS1I_INS1J_ILi3ELi4ELi3EEENS4_18smem_ptr_flag_bitsILi8EEENSL_INS5_IJS1N_SI_EEENS5_IJSI_SC_EEEEEEEvS1V_EENS_8epilogue10collective6detail29Sm90TmaWarpSpecializedAdapterINS26_15DefaultEpilogueIfNS5_IJSC_llEEES2A_NS25_6thread17LinearCombinationIfLi1EffLNS2B_9ScaleType4KindE0ELNS_15FloatRoundStyleE2EfEENS1_15EpilogueDefaultEEEEEvvEEEEvNT_6ParamsE --------------------------
	.section	.nv.constant0._ZN7cutlass13device_kernelINS_4gemm6kernel13GemmUniversalIN4cute5tupleIJiiiiEEENS1_10collective13CollectiveMmaINS1_43MainloopSm90TmaGmmaWarpSpecializedSparseFP8ILi8ENS5_IJNS4_1CILi2EEENSA_ILi1EEESC_EEENS1_35KernelTmaWarpSpecializedCooperativeEEENS5_IJNSA_ILi256EEENSA_ILi64EEENSA_ILi128EEEEEENS_12float_e4m3_tENS5_IJNS4_6LayoutINS5_IJiNS5_IJSB_iEEEiEEENS5_IJlNS5_IJSC_SB_EEElEEEEENSL_INS5_IJNS5_IJSH_iEEENS5_IJSI_iEEEiEEENS5_IJNS5_IJSI_NSA_ILi8192EEEEEENS5_IJSC_lEEElEEEEEEEESK_NS5_IJlSC_lEEENS4_8TiledMMAINS4_8MMA_AtomIJNS4_4SM904GMMA6SPARSE31GMMA_64x64x64_F32E4M3E4M3_SS_TNILNS14_7ScaleInE1ELS17_1ELNS14_9SparseSelE0EEEEEENSL_ISD_NS5_IJSC_NSA_ILi0EEES1B_EEEEENS5_IJNS4_10UnderscoreES1E_S1E_EEEEENS4_13SM90_TMA_LOADENS4_14ComposedLayoutINS4_7SwizzleILi2ELi4ELi3EEENS4_25smem_sparse_ptr_flag_bitsILi2ELi8EEENSL_INS5_IJNS5_IJSC_NSA_ILi8EEEEEENS5_IJSB_SH_EEEEEENS5_IJNS5_IJS1B_SI_EEESO_EEEEEEEvNS4_8identityENS4_23SM90_TMA_LOAD_MULTICASTENS1I_INS1J_ILi3ELi4ELi3EEENS4_18smem_ptr_flag_bitsILi8EEENSL_INS5_IJS1N_SI_EEENS5_IJSI_SC_EEEEEEEvS1V_EENS_8epilogue10collective6detail29Sm90TmaWarpSpecializedAdapterINS26_15DefaultEpilogueIfNS5_IJSC_llEEES2A_NS25_6thread17LinearCombinationIfLi1EffLNS2B_9ScaleType4KindE0ELNS_15FloatRoundStyleE2EfEENS1_15EpilogueDefaultEEEEEvvEEEEvNT_6ParamsE,"a",@progbits
	.sectionflags	@""
	.align	4
.nv.constant0._ZN7cutlass13device_kernelINS_4gemm6kernel13GemmUniversalIN4cute5tupleIJiiiiEEENS1_10collective13CollectiveMmaINS1_43MainloopSm90TmaGmmaWarpSpecializedSparseFP8ILi8ENS5_IJNS4_1CILi2EEENSA_ILi1EEESC_EEENS1_35KernelTmaWarpSpecializedCooperativeEEENS5_IJNSA_ILi256EEENSA_ILi64EEENSA_ILi128EEEEEENS_12float_e4m3_tENS5_IJNS4_6LayoutINS5_IJiNS5_IJSB_iEEEiEEENS5_IJlNS5_IJSC_SB_EEElEEEEENSL_INS5_IJNS5_IJSH_iEEENS5_IJSI_iEEEiEEENS5_IJNS5_IJSI_NSA_ILi8192EEEEEENS5_IJSC_lEEElEEEEEEEESK_NS5_IJlSC_lEEENS4_8TiledMMAINS4_8MMA_AtomIJNS4_4SM904GMMA6SPARSE31GMMA_64x64x64_F32E4M3E4M3_SS_TNILNS14_7ScaleInE1ELS17_1ELNS14_9SparseSelE0EEEEEENSL_ISD_NS5_IJSC_NSA_ILi0EEES1B_EEEEENS5_IJNS4_10UnderscoreES1E_S1E_EEEEENS4_13SM90_TMA_LOADENS4_14ComposedLayoutINS4_7SwizzleILi2ELi4ELi3EEENS4_25smem_sparse_ptr_flag_bitsILi2ELi8EEENSL_INS5_IJNS5_IJSC_NSA_ILi8EEEEEENS5_IJSB_SH_EEEEEENS5_IJNS5_IJS1B_SI_EEESO_EEEEEEEvNS4_8identityENS4_23SM90_TMA_LOAD_MULTICASTENS1I_INS1J_ILi3ELi4ELi3EEENS4_18smem_ptr_flag_bitsILi8EEENSL_INS5_IJS1N_SI_EEENS5_IJSI_SC_EEEEEEEvS1V_EENS_8epilogue10collective6detail29Sm90TmaWarpSpecializedAdapterINS26_15DefaultEpilogueIfNS5_IJSC_llEEES2A_NS25_6thread17LinearCombinationIfLi1EffLNS2B_9ScaleType4KindE0ELNS_15FloatRoundStyleE2EfEENS1_15EpilogueDefaultEEEEEvvEEEEvNT_6ParamsE:
	.zero		1920


//--------------------- SYMBOLS --------------------------

	.type		.nv.reservedSmem.offset0,@object
	.size		.nv.reservedSmem.offset0,0x4
